//
// Generated by NVIDIA NVVM Compiler
//
// Compiler Build ID: CL-36424714
// Cuda compilation tools, release 13.0, V13.0.88
// Based on NVVM 20.0.0
//

.version 9.0
.target sm_100
.address_size 64

	// .globl	_Z13AffineForwardPKfPKiS0_iPf

.visible .entry _Z13AffineForwardPKfPKiS0_iPf(
	.param .u64 .ptr .align 1 _Z13AffineForwardPKfPKiS0_iPf_param_0,
	.param .u64 .ptr .align 1 _Z13AffineForwardPKfPKiS0_iPf_param_1,
	.param .u64 .ptr .align 1 _Z13AffineForwardPKfPKiS0_iPf_param_2,
	.param .u32 _Z13AffineForwardPKfPKiS0_iPf_param_3,
	.param .u64 .ptr .align 1 _Z13AffineForwardPKfPKiS0_iPf_param_4
)
{
	.reg .pred 	%p<14>;
	.reg .b32 	%r<34>;
	.reg .b32 	%f<52>;
	.reg .b64 	%rd<15>;
	.reg .b64 	%fd<15>;

	ld.param.u64 	%rd4, [_Z13AffineForwardPKfPKiS0_iPf_param_0];
	ld.param.u64 	%rd7, [_Z13AffineForwardPKfPKiS0_iPf_param_1];
	ld.param.u64 	%rd5, [_Z13AffineForwardPKfPKiS0_iPf_param_2];
	ld.param.u32 	%r11, [_Z13AffineForwardPKfPKiS0_iPf_param_3];
	ld.param.u64 	%rd6, [_Z13AffineForwardPKfPKiS0_iPf_param_4];
	cvta.to.global.u64 	%rd1, %rd7;
	mov.u32 	%r12, %ctaid.x;
	mov.u32 	%r13, %ntid.x;
	mov.u32 	%r14, %tid.x;
	mad.lo.s32 	%r1, %r12, %r13, %r14;
	setp.ge.s32 	%p3, %r1, %r11;
	@%p3 bra 	$L__BB0_12;
	cvta.to.global.u64 	%rd8, %rd5;
	ld.global.u32 	%r15, [%rd1];
	div.s32 	%r16, %r1, %r15;
	mul.lo.s32 	%r17, %r16, %r15;
	sub.s32 	%r18, %r1, %r17;
	ld.global.u32 	%r19, [%rd1+4];
	div.s32 	%r20, %r16, %r19;
	mul.lo.s32 	%r21, %r20, %r19;
	sub.s32 	%r22, %r16, %r21;
	ld.global.u32 	%r23, [%rd1+8];
	div.s32 	%r3, %r20, %r23;
	mul.lo.s32 	%r24, %r3, %r23;
	sub.s32 	%r2, %r20, %r24;
	mul.lo.s32 	%r25, %r3, 6;
	mul.wide.s32 	%rd9, %r25, 4;
	add.s64 	%rd10, %rd8, %rd9;
	cvt.rn.f32.s32 	%f14, %r22;
	cvt.rn.f32.s32 	%f15, %r19;
	div.rn.f32 	%f16, %f14, %f15;
	cvt.f64.f32 	%fd1, %f16;
	add.f64 	%fd2, %fd1, 0dBFE0000000000000;
	add.f64 	%fd3, %fd2, %fd2;
	cvt.rn.f32.f64 	%f17, %fd3;
	cvt.rn.f32.s32 	%f18, %r18;
	cvt.rn.f32.s32 	%f19, %r15;
	div.rn.f32 	%f20, %f18, %f19;
	cvt.f64.f32 	%fd4, %f20;
	add.f64 	%fd5, %fd4, 0dBFE0000000000000;
	add.f64 	%fd6, %fd5, %fd5;
	cvt.rn.f32.f64 	%f21, %fd6;
	ld.global.f32 	%f22, [%rd10];
	ld.global.f32 	%f23, [%rd10+8];
	mul.f32 	%f24, %f23, %f21;
	fma.rn.f32 	%f25, %f22, %f17, %f24;
	ld.global.f32 	%f26, [%rd10+16];
	add.f32 	%f27, %f26, %f25;
	cvt.f64.f32 	%fd7, %f27;
	fma.rn.f64 	%fd8, %fd7, 0d3FE0000000000000, 0d3FE0000000000000;
	cvt.f64.f32 	%fd9, %f15;
	mul.f64 	%fd10, %fd8, %fd9;
	cvt.rn.f32.f64 	%f1, %fd10;
	ld.global.f32 	%f28, [%rd10+4];
	ld.global.f32 	%f29, [%rd10+12];
	mul.f32 	%f30, %f29, %f21;
	fma.rn.f32 	%f31, %f28, %f17, %f30;
	ld.global.f32 	%f32, [%rd10+20];
	add.f32 	%f33, %f32, %f31;
	cvt.f64.f32 	%fd11, %f33;
	fma.rn.f64 	%fd12, %fd11, 0d3FE0000000000000, 0d3FE0000000000000;
	cvt.f64.f32 	%fd13, %f19;
	mul.f64 	%fd14, %fd12, %fd13;
	cvt.rn.f32.f64 	%f2, %fd14;
	cvt.rmi.f32.f32 	%f34, %f1;
	cvt.rzi.s32.f32 	%r32, %f34;
	cvt.rn.f32.s32 	%f49, %r32;
	cvt.rpi.f32.f32 	%f4, %f1;
	setp.ltu.f32 	%p4, %f4, %f49;
	@%p4 bra 	$L__BB0_12;
	cvt.rmi.f32.f32 	%f35, %f2;
	cvt.rzi.s32.f32 	%r5, %f35;
	cvt.rn.f32.s32 	%f5, %r5;
	cvt.rpi.f32.f32 	%f6, %f2;
	cvta.to.global.u64 	%rd11, %rd6;
	mul.wide.s32 	%rd12, %r1, 4;
	add.s64 	%rd2, %rd11, %rd12;
	cvta.to.global.u64 	%rd3, %rd4;
$L__BB0_3:
	setp.ltu.f32 	%p5, %f6, %f5;
	@%p5 bra 	$L__BB0_11;
	sub.f32 	%f36, %f1, %f49;
	abs.f32 	%f37, %f36;
	mov.f32 	%f38, 0f3F800000;
	sub.f32 	%f8, %f38, %f37;
	mov.f32 	%f50, %f5;
	mov.u32 	%r33, %r5;
$L__BB0_5:
	setp.lt.s32 	%p7, %r32, 0;
	mov.pred 	%p13, -1;
	@%p7 bra 	$L__BB0_7;
	ld.global.u32 	%r26, [%rd1+4];
	setp.ge.s32 	%p13, %r32, %r26;
$L__BB0_7:
	setp.lt.s32 	%p8, %r33, 0;
	or.pred  	%p9, %p8, %p13;
	mov.f32 	%f51, 0f00000000;
	@%p9 bra 	$L__BB0_10;
	ld.global.u32 	%r8, [%rd1];
	setp.ge.s32 	%p10, %r33, %r8;
	@%p10 bra 	$L__BB0_10;
	ld.global.u32 	%r27, [%rd1+8];
	ld.global.u32 	%r28, [%rd1+4];
	mad.lo.s32 	%r29, %r27, %r3, %r2;
	mad.lo.s32 	%r30, %r29, %r28, %r32;
	mad.lo.s32 	%r31, %r30, %r8, %r33;
	mul.wide.s32 	%rd13, %r31, 4;
	add.s64 	%rd14, %rd3, %rd13;
	ld.global.f32 	%f51, [%rd14];
$L__BB0_10:
	mul.f32 	%f41, %f8, %f51;
	sub.f32 	%f42, %f2, %f50;
	abs.f32 	%f43, %f42;
	mov.f32 	%f44, 0f3F800000;
	sub.f32 	%f45, %f44, %f43;
	ld.global.f32 	%f46, [%rd2];
	fma.rn.f32 	%f47, %f45, %f41, %f46;
	st.global.f32 	[%rd2], %f47;
	add.s32 	%r33, %r33, 1;
	cvt.rn.f32.s32 	%f50, %r33;
	setp.ge.f32 	%p11, %f6, %f50;
	@%p11 bra 	$L__BB0_5;
$L__BB0_11:
	add.s32 	%r32, %r32, 1;
	cvt.rn.f32.s32 	%f49, %r32;
	setp.ge.f32 	%p12, %f4, %f49;
	@%p12 bra 	$L__BB0_3;
$L__BB0_12:
	ret;

}
	// .globl	_Z14AffineBackwardPKfPKiS0_iS0_S0_PfS3_
.visible .entry _Z14AffineBackwardPKfPKiS0_iS0_S0_PfS3_(
	.param .u64 .ptr .align 1 _Z14AffineBackwardPKfPKiS0_iS0_S0_PfS3__param_0,
	.param .u64 .ptr .align 1 _Z14AffineBackwardPKfPKiS0_iS0_S0_PfS3__param_1,
	.param .u64 .ptr .align 1 _Z14AffineBackwardPKfPKiS0_iS0_S0_PfS3__param_2,
	.param .u32 _Z14AffineBackwardPKfPKiS0_iS0_S0_PfS3__param_3,
	.param .u64 .ptr .align 1 _Z14AffineBackwardPKfPKiS0_iS0_S0_PfS3__param_4,
	.param .u64 .ptr .align 1 _Z14AffineBackwardPKfPKiS0_iS0_S0_PfS3__param_5,
	.param .u64 .ptr .align 1 _Z14AffineBackwardPKfPKiS0_iS0_S0_PfS3__param_6,
	.param .u64 .ptr .align 1 _Z14AffineBackwardPKfPKiS0_iS0_S0_PfS3__param_7
)
{
	.reg .pred 	%p<17>;
	.reg .b32 	%r<56>;
	.reg .b32 	%f<89>;
	.reg .b64 	%rd<26>;
	.reg .b64 	%fd<25>;

	ld.param.u64 	%rd8, [_Z14AffineBackwardPKfPKiS0_iS0_S0_PfS3__param_1];
	ld.param.u64 	%rd4, [_Z14AffineBackwardPKfPKiS0_iS0_S0_PfS3__param_2];
	ld.param.u32 	%r23, [_Z14AffineBackwardPKfPKiS0_iS0_S0_PfS3__param_3];
	ld.param.u64 	%rd5, [_Z14AffineBackwardPKfPKiS0_iS0_S0_PfS3__param_5];
	cvta.to.global.u64 	%rd1, %rd8;
	mov.u32 	%r24, %ctaid.x;
	mov.u32 	%r25, %ntid.x;
	mov.u32 	%r26, %tid.x;
	mad.lo.s32 	%r1, %r24, %r25, %r26;
	setp.ge.s32 	%p3, %r1, %r23;
	@%p3 bra 	$L__BB1_14;
	cvta.to.global.u64 	%rd9, %rd5;
	cvta.to.global.u64 	%rd10, %rd4;
	ld.global.u32 	%r27, [%rd1];
	div.s32 	%r28, %r1, %r27;
	mul.lo.s32 	%r29, %r28, %r27;
	sub.s32 	%r30, %r1, %r29;
	ld.global.u32 	%r31, [%rd1+4];
	div.s32 	%r32, %r28, %r31;
	mul.lo.s32 	%r33, %r32, %r31;
	sub.s32 	%r34, %r28, %r33;
	ld.global.u32 	%r35, [%rd1+8];
	div.s32 	%r3, %r32, %r35;
	mul.lo.s32 	%r36, %r3, %r35;
	sub.s32 	%r2, %r32, %r36;
	mul.lo.s32 	%r37, %r3, 6;
	mul.wide.s32 	%rd11, %r37, 4;
	add.s64 	%rd12, %rd10, %rd11;
	cvt.rn.f32.s32 	%f26, %r34;
	cvt.rn.f32.s32 	%f27, %r31;
	div.rn.f32 	%f28, %f26, %f27;
	cvt.f64.f32 	%fd1, %f28;
	add.f64 	%fd2, %fd1, 0dBFE0000000000000;
	add.f64 	%fd3, %fd2, %fd2;
	cvt.rn.f32.f64 	%f1, %fd3;
	cvt.rn.f32.s32 	%f29, %r30;
	cvt.rn.f32.s32 	%f30, %r27;
	div.rn.f32 	%f31, %f29, %f30;
	cvt.f64.f32 	%fd4, %f31;
	add.f64 	%fd5, %fd4, 0dBFE0000000000000;
	add.f64 	%fd6, %fd5, %fd5;
	cvt.rn.f32.f64 	%f2, %fd6;
	ld.global.f32 	%f32, [%rd12];
	ld.global.f32 	%f33, [%rd12+8];
	mul.f32 	%f34, %f33, %f2;
	fma.rn.f32 	%f35, %f32, %f1, %f34;
	ld.global.f32 	%f36, [%rd12+16];
	add.f32 	%f37, %f36, %f35;
	cvt.f64.f32 	%fd7, %f37;
	fma.rn.f64 	%fd8, %fd7, 0d3FE0000000000000, 0d3FE0000000000000;
	cvt.f64.f32 	%fd9, %f27;
	mul.f64 	%fd10, %fd8, %fd9;
	cvt.rn.f32.f64 	%f3, %fd10;
	ld.global.f32 	%f38, [%rd12+4];
	ld.global.f32 	%f39, [%rd12+12];
	mul.f32 	%f40, %f39, %f2;
	fma.rn.f32 	%f41, %f38, %f1, %f40;
	ld.global.f32 	%f42, [%rd12+20];
	add.f32 	%f43, %f42, %f41;
	cvt.f64.f32 	%fd11, %f43;
	fma.rn.f64 	%fd12, %fd11, 0d3FE0000000000000, 0d3FE0000000000000;
	cvt.f64.f32 	%fd13, %f30;
	mul.f64 	%fd14, %fd12, %fd13;
	cvt.rn.f32.f64 	%f4, %fd14;
	cvt.rmi.f32.f32 	%f44, %f3;
	cvt.rzi.s32.f32 	%r48, %f44;
	cvt.rn.f32.s32 	%f78, %r48;
	cvt.rpi.f32.f32 	%f6, %f3;
	setp.ltu.f32 	%p4, %f6, %f78;
	mul.wide.s32 	%rd13, %r1, 4;
	add.s64 	%rd2, %rd9, %rd13;
	mov.f32 	%f85, 0f00000000;
	mov.f32 	%f86, %f85;
	@%p4 bra 	$L__BB1_13;
	cvt.rmi.f32.f32 	%f46, %f4;
	cvt.rzi.s32.f32 	%r5, %f46;
	cvt.rn.f32.s32 	%f7, %r5;
	cvt.rpi.f32.f32 	%f8, %f4;
	mov.f32 	%f86, 0f00000000;
	mov.b32 	%r55, 0;
	mov.f32 	%f85, %f86;
$L__BB1_3:
	setp.ltu.f32 	%p5, %f8, %f7;
	@%p5 bra 	$L__BB1_12;
	mov.f32 	%f81, %f7;
	mov.u32 	%r50, %r5;
$L__BB1_5:
	setp.lt.s32 	%p7, %r48, 0;
	mov.pred 	%p16, -1;
	@%p7 bra 	$L__BB1_7;
	ld.global.u32 	%r39, [%rd1+4];
	setp.ge.s32 	%p16, %r48, %r39;
$L__BB1_7:
	setp.gt.s32 	%p8, %r50, -1;
	not.pred 	%p9, %p16;
	and.pred  	%p10, %p8, %p9;
	mov.f32 	%f84, 0f00000000;
	@%p10 bra 	$L__BB1_9;
	ld.global.u32 	%r54, [%rd1+8];
	ld.global.u32 	%r53, [%rd1+4];
	ld.global.u32 	%r52, [%rd1];
	bra.uni 	$L__BB1_11;
$L__BB1_9:
	ld.global.u32 	%r52, [%rd1];
	setp.ge.s32 	%p11, %r50, %r52;
	ld.global.u32 	%r54, [%rd1+8];
	ld.global.u32 	%r53, [%rd1+4];
	@%p11 bra 	$L__BB1_11;
	ld.param.u64 	%rd23, [_Z14AffineBackwardPKfPKiS0_iS0_S0_PfS3__param_0];
	mad.lo.s32 	%r40, %r54, %r3, %r2;
	mad.lo.s32 	%r41, %r40, %r53, %r48;
	mad.lo.s32 	%r42, %r41, %r52, %r50;
	cvta.to.global.u64 	%rd14, %rd23;
	mul.wide.s32 	%rd15, %r42, 4;
	add.s64 	%rd16, %rd14, %rd15;
	ld.global.f32 	%f84, [%rd16];
$L__BB1_11:
	ld.param.u64 	%rd24, [_Z14AffineBackwardPKfPKiS0_iS0_S0_PfS3__param_6];
	setp.ge.f32 	%p12, %f78, %f3;
	ld.global.f32 	%f49, [%rd2];
	sub.f32 	%f50, %f3, %f78;
	abs.f32 	%f51, %f50;
	mov.f32 	%f52, 0f3F800000;
	sub.f32 	%f53, %f52, %f51;
	mul.f32 	%f54, %f53, %f49;
	sub.f32 	%f55, %f4, %f81;
	abs.f32 	%f56, %f55;
	sub.f32 	%f57, %f52, %f56;
	mul.f32 	%f58, %f57, %f54;
	mad.lo.s32 	%r43, %r54, %r3, %r2;
	mad.lo.s32 	%r44, %r43, %r53, %r48;
	mad.lo.s32 	%r45, %r55, %r23, %r50;
	mad.lo.s32 	%r46, %r44, %r52, %r45;
	cvta.to.global.u64 	%rd17, %rd24;
	mul.wide.s32 	%rd18, %r46, 4;
	add.s64 	%rd19, %rd17, %rd18;
	st.global.f32 	[%rd19], %f58;
	add.s32 	%r55, %r55, 1;
	mul.f32 	%f59, %f57, %f84;
	cvt.f64.f32 	%fd15, %f59;
	neg.f64 	%fd16, %fd15;
	selp.f64 	%fd17, %fd15, %fd16, %p12;
	cvt.f64.f32 	%fd18, %f85;
	add.f64 	%fd19, %fd17, %fd18;
	cvt.rn.f32.f64 	%f85, %fd19;
	mul.f32 	%f60, %f53, %f84;
	cvt.f64.f32 	%fd20, %f60;
	setp.ge.f32 	%p13, %f81, %f4;
	neg.f64 	%fd21, %fd20;
	selp.f64 	%fd22, %fd20, %fd21, %p13;
	cvt.f64.f32 	%fd23, %f86;
	add.f64 	%fd24, %fd22, %fd23;
	cvt.rn.f32.f64 	%f86, %fd24;
	add.s32 	%r50, %r50, 1;
	cvt.rn.f32.s32 	%f81, %r50;
	setp.ge.f32 	%p14, %f8, %f81;
	@%p14 bra 	$L__BB1_5;
$L__BB1_12:
	add.s32 	%r48, %r48, 1;
	cvt.rn.f32.s32 	%f78, %r48;
	setp.ge.f32 	%p15, %f6, %f78;
	@%p15 bra 	$L__BB1_3;
$L__BB1_13:
	ld.param.u64 	%rd25, [_Z14AffineBackwardPKfPKiS0_iS0_S0_PfS3__param_7];
	mul.f32 	%f61, %f85, %f1;
	ld.global.f32 	%f62, [%rd2];
	mul.f32 	%f63, %f61, %f62;
	mul.lo.s32 	%r47, %r1, 6;
	cvta.to.global.u64 	%rd20, %rd25;
	mul.wide.s32 	%rd21, %r47, 4;
	add.s64 	%rd22, %rd20, %rd21;
	st.global.f32 	[%rd22], %f63;
	mul.f32 	%f64, %f85, %f2;
	ld.global.f32 	%f65, [%rd2];
	mul.f32 	%f66, %f64, %f65;
	st.global.f32 	[%rd22+8], %f66;
	ld.global.f32 	%f67, [%rd2];
	mul.f32 	%f68, %f85, %f67;
	st.global.f32 	[%rd22+16], %f68;
	mul.f32 	%f69, %f86, %f1;
	ld.global.f32 	%f70, [%rd2];
	mul.f32 	%f71, %f69, %f70;
	st.global.f32 	[%rd22+4], %f71;
	mul.f32 	%f72, %f86, %f2;
	ld.global.f32 	%f73, [%rd2];
	mul.f32 	%f74, %f72, %f73;
	st.global.f32 	[%rd22+12], %f74;
	ld.global.f32 	%f75, [%rd2];
	mul.f32 	%f76, %f86, %f75;
	st.global.f32 	[%rd22+20], %f76;
$L__BB1_14:
	ret;

}


// ===== COMPILED SASS (sm_100) =====

	.target	sm_100

	.elftype	@"ET_EXEC"


//--------------------- .note.nv.tkinfo           --------------------------
	.section	.note.nv.tkinfo,"",@"SHT_NOTE"
	.sectionflags	@"SHF_NOTE_NV_TKINFO"
	.tkinfo
        /*0018*/ 	.word	0x00000002
        /*0030*/ 	.string	""
        /*0030*/ 	.string	"ptxas"
        /*0030*/ 	.string	"Cuda compilation tools, release 13.0, V13.0.88"
        /*0030*/ 	.string	"Build cuda_13.0.r13.0/compiler.36424714_0"
        /*0030*/ 	.string	"-arch sm_100 -m 64 "



//--------------------- .note.nv.cuinfo           --------------------------
	.section	.note.nv.cuinfo,"",@"SHT_NOTE"
	.sectionflags	@"SHF_NOTE_NV_CUINFO"
        /*0018*/ 	.short	0x0002
        /*001a*/ 	.short	0x0064
        /*001c*/ 	.short	0x0082
	.zero		2


//--------------------- .nv.info                  --------------------------
	.section	.nv.info,"",@"SHT_CUDA_INFO"
	.align	4


	//----- nvinfo : EIATTR_REGCOUNT
	.align		4
        /*0000*/ 	.byte	0x04, 0x2f
        /*0002*/ 	.short	(.L_1 - .L_0)
	.align		4
.L_0:
        /*0004*/ 	.word	index@(_Z13AffineForwardPKfPKiS0_iPf)
        /*0008*/ 	.word	0x0000001a


	//----- nvinfo : EIATTR_FRAME_SIZE
	.align		4
.L_1:
        /*000c*/ 	.byte	0x04, 0x11
        /*000e*/ 	.short	(.L_3 - .L_2)
	.align		4
.L_2:
        /*0010*/ 	.word	index@($__internal_1_$__cuda_sm3x_div_rn_noftz_f32_slowpath)
        /*0014*/ 	.word	0x00000000


	//----- nvinfo : EIATTR_FRAME_SIZE
	.align		4
.L_3:
        /*0018*/ 	.byte	0x04, 0x11
        /*001a*/ 	.short	(.L_5 - .L_4)
	.align		4
.L_4:
        /*001c*/ 	.word	index@(_Z13AffineForwardPKfPKiS0_iPf)
        /*0020*/ 	.word	0x00000000


	//----- nvinfo : EIATTR_REGCOUNT
	.align		4
.L_5:
        /*0024*/ 	.byte	0x04, 0x2f
        /*0026*/ 	.short	(.L_7 - .L_6)
	.align		4
.L_6:
        /*0028*/ 	.word	index@(_Z14AffineBackwardPKfPKiS0_iS0_S0_PfS3_)
        /*002c*/ 	.word	0x00000020


	//----- nvinfo : EIATTR_FRAME_SIZE
	.align		4
.L_7:
        /*0030*/ 	.byte	0x04, 0x11
        /*0032*/ 	.short	(.L_9 - .L_8)
	.align		4
.L_8:
        /*0034*/ 	.word	index@($__internal_0_$__cuda_sm3x_div_rn_noftz_f32_slowpath)
        /*0038*/ 	.word	0x00000000


	//----- nvinfo : EIATTR_FRAME_SIZE
	.align		4
.L_9:
        /*003c*/ 	.byte	0x04, 0x11
        /*003e*/ 	.short	(.L_11 - .L_10)
	.align		4
.L_10:
        /*0040*/ 	.word	index@(_Z14AffineBackwardPKfPKiS0_iS0_S0_PfS3_)
        /*0044*/ 	.word	0x00000000


	//----- nvinfo : EIATTR_MIN_STACK_SIZE
	.align		4
.L_11:
        /*0048*/ 	.byte	0x04, 0x12
        /*004a*/ 	.short	(.L_13 - .L_12)
	.align		4
.L_12:
        /*004c*/ 	.word	index@(_Z14AffineBackwardPKfPKiS0_iS0_S0_PfS3_)
        /*0050*/ 	.word	0x00000000


	//----- nvinfo : EIATTR_MIN_STACK_SIZE
	.align		4
.L_13:
        /*0054*/ 	.byte	0x04, 0x12
        /*0056*/ 	.short	(.L_15 - .L_14)
	.align		4
.L_14:
        /*0058*/ 	.word	index@(_Z13AffineForwardPKfPKiS0_iPf)
        /*005c*/ 	.word	0x00000000
.L_15:


//--------------------- .nv.compat                --------------------------
	.section	.nv.compat,"",@"SHT_CUDA_COMPAT_INFO"
	.align	4
        /*0000*/ 	.byte	0x02, 0x09, 0x00, 0x00, 0x02, 0x02, 0x01, 0x00, 0x02, 0x05, 0x05, 0x00, 0x03, 0x07, 0x01, 0x01
        /*0010*/ 	.byte	0x02, 0x03, 0x00, 0x00, 0x02, 0x06, 0x01, 0x00, 0x04, 0x0b, 0x08, 0x00, 0x01, 0x00, 0x00, 0x00
        /*0020*/ 	.byte	0x00, 0x00, 0x00, 0x00


//--------------------- .nv.info._Z14AffineBackwardPKfPKiS0_iS0_S0_PfS3_ --------------------------
	.section	.nv.info._Z14AffineBackwardPKfPKiS0_iS0_S0_PfS3_,"",@"SHT_CUDA_INFO"
	.sectionflags	@""
	.align	4


	//----- nvinfo : EIATTR_CUDA_API_VERSION
	.align		4
        /*0000*/ 	.byte	0x04, 0x37
        /*0002*/ 	.short	(.L_17 - .L_16)
.L_16:
        /*0004*/ 	.word	0x00000082


	//----- nvinfo : EIATTR_KPARAM_INFO
	.align		4
.L_17:
        /*0008*/ 	.byte	0x04, 0x17
        /*000a*/ 	.short	(.L_19 - .L_18)
.L_18:
        /*000c*/ 	.word	0x00000000
        /*0010*/ 	.short	0x0007
        /*0012*/ 	.short	0x0038
        /*0014*/ 	.byte	0x00, 0xf5, 0x21, 0x00


	//----- nvinfo : EIATTR_KPARAM_INFO
	.align		4
.L_19:
        /*0018*/ 	.byte	0x04, 0x17
        /*001a*/ 	.short	(.L_21 - .L_20)
.L_20:
        /*001c*/ 	.word	0x00000000
        /*0020*/ 	.short	0x0006
        /*0022*/ 	.short	0x0030
        /*0024*/ 	.byte	0x00, 0xf5, 0x21, 0x00


	//----- nvinfo : EIATTR_KPARAM_INFO
	.align		4
.L_21:
        /*0028*/ 	.byte	0x04, 0x17
        /*002a*/ 	.short	(.L_23 - .L_22)
.L_22:
        /*002c*/ 	.word	0x00000000
        /*0030*/ 	.short	0x0005
        /*0032*/ 	.short	0x0028
        /*0034*/ 	.byte	0x00, 0xf5, 0x21, 0x00


	//----- nvinfo : EIATTR_KPARAM_INFO
	.align		4
.L_23:
        /*0038*/ 	.byte	0x04, 0x17
        /*003a*/ 	.short	(.L_25 - .L_24)
.L_24:
        /*003c*/ 	.word	0x00000000
        /*0040*/ 	.short	0x0004
        /*0042*/ 	.short	0x0020
        /*0044*/ 	.byte	0x00, 0xf5, 0x21, 0x00


	//----- nvinfo : EIATTR_KPARAM_INFO
	.align		4
.L_25:
        /*0048*/ 	.byte	0x04, 0x17
        /*004a*/ 	.short	(.L_27 - .L_26)
.L_26:
        /*004c*/ 	.word	0x00000000
        /*0050*/ 	.short	0x0003
        /*0052*/ 	.short	0x0018
        /*0054*/ 	.byte	0x00, 0xf0, 0x11, 0x00


	//----- nvinfo : EIATTR_KPARAM_INFO
	.align		4
.L_27:
        /*0058*/ 	.byte	0x04, 0x17
        /*005a*/ 	.short	(.L_29 - .L_28)
.L_28:
        /*005c*/ 	.word	0x00000000
        /*0060*/ 	.short	0x0002
        /*0062*/ 	.short	0x0010
        /*0064*/ 	.byte	0x00, 0xf5, 0x21, 0x00


	//----- nvinfo : EIATTR_KPARAM_INFO
	.align		4
.L_29:
        /*0068*/ 	.byte	0x04, 0x17
        /*006a*/ 	.short	(.L_31 - .L_30)
.L_30:
        /*006c*/ 	.word	0x00000000
        /*0070*/ 	.short	0x0001
        /*0072*/ 	.short	0x0008
        /*0074*/ 	.byte	0x00, 0xf5, 0x21, 0x00


	//----- nvinfo : EIATTR_KPARAM_INFO
	.align		4
.L_31:
        /*0078*/ 	.byte	0x04, 0x17
        /*007a*/ 	.short	(.L_33 - .L_32)
.L_32:
        /*007c*/ 	.word	0x00000000
        /*0080*/ 	.short	0x0000
        /*0082*/ 	.short	0x0000
        /*0084*/ 	.byte	0x00, 0xf5, 0x21, 0x00


	//----- nvinfo : EIATTR_SPARSE_MMA_MASK
	.align		4
.L_33:
        /*0088*/ 	.byte	0x03, 0x50
        /*008a*/ 	.short	0x0000


	//----- nvinfo : EIATTR_MAXREG_COUNT
	.align		4
        /*008c*/ 	.byte	0x03, 0x1b
        /*008e*/ 	.short	0x00ff


	//----- nvinfo : EIATTR_MERCURY_ISA_VERSION
	.align		4
        /*0090*/ 	.byte	0x03, 0x5f
        /*0092*/ 	.short	0x0101


	//----- nvinfo : EIATTR_VRC_CTA_INIT_COUNT
	.align		4
        /*0094*/ 	.byte	0x02, 0x4a
	.zero		1
	.zero		1


	//----- nvinfo : EIATTR_EXIT_INSTR_OFFSETS
	.align		4
        /*0098*/ 	.byte	0x04, 0x1c
        /*009a*/ 	.short	(.L_35 - .L_34)


	//   ....[0]....
.L_34:
        /*009c*/ 	.word	0x00000070


	//   ....[1]....
        /*00a0*/ 	.word	0x00001130


	//----- nvinfo : EIATTR_CRS_STACK_SIZE
	.align		4
.L_35:
        /*00a4*/ 	.byte	0x04, 0x1e
        /*00a6*/ 	.short	(.L_37 - .L_36)
.L_36:
        /*00a8*/ 	.word	0x00000000


	//----- nvinfo : EIATTR_CBANK_PARAM_SIZE
	.align		4
.L_37:
        /*00ac*/ 	.byte	0x03, 0x19
        /*00ae*/ 	.short	0x0040


	//----- nvinfo : EIATTR_PARAM_CBANK
	.align		4
        /*00b0*/ 	.byte	0x04, 0x0a
        /*00b2*/ 	.short	(.L_39 - .L_38)
	.align		4
.L_38:
        /*00b4*/ 	.word	index@(.nv.constant0._Z14AffineBackwardPKfPKiS0_iS0_S0_PfS3_)
        /*00b8*/ 	.short	0x0380
        /*00ba*/ 	.short	0x0040


	//----- nvinfo : EIATTR_SW_WAR
	.align		4
.L_39:
        /*00bc*/ 	.byte	0x04, 0x36
        /*00be*/ 	.short	(.L_41 - .L_40)
.L_40:
        /*00c0*/ 	.word	0x00000008
.L_41:


//--------------------- .nv.info._Z13AffineForwardPKfPKiS0_iPf --------------------------
	.section	.nv.info._Z13AffineForwardPKfPKiS0_iPf,"",@"SHT_CUDA_INFO"
	.sectionflags	@""
	.align	4


	//----- nvinfo : EIATTR_CUDA_API_VERSION
	.align		4
        /*0000*/ 	.byte	0x04, 0x37
        /*0002*/ 	.short	(.L_43 - .L_42)
.L_42:
        /*0004*/ 	.word	0x00000082


	//----- nvinfo : EIATTR_KPARAM_INFO
	.align		4
.L_43:
        /*0008*/ 	.byte	0x04, 0x17
        /*000a*/ 	.short	(.L_45 - .L_44)
.L_44:
        /*000c*/ 	.word	0x00000000
        /*0010*/ 	.short	0x0004
        /*0012*/ 	.short	0x0020
        /*0014*/ 	.byte	0x00, 0xf5, 0x21, 0x00


	//----- nvinfo : EIATTR_KPARAM_INFO
	.align		4
.L_45:
        /*0018*/ 	.byte	0x04, 0x17
        /*001a*/ 	.short	(.L_47 - .L_46)
.L_46:
        /*001c*/ 	.word	0x00000000
        /*0020*/ 	.short	0x0003
        /*0022*/ 	.short	0x0018
        /*0024*/ 	.byte	0x00, 0xf0, 0x11, 0x00


	//----- nvinfo : EIATTR_KPARAM_INFO
	.align		4
.L_47:
        /*0028*/ 	.byte	0x04, 0x17
        /*002a*/ 	.short	(.L_49 - .L_48)
.L_48:
        /*002c*/ 	.word	0x00000000
        /*0030*/ 	.short	0x0002
        /*0032*/ 	.short	0x0010
        /*0034*/ 	.byte	0x00, 0xf5, 0x21, 0x00


	//----- nvinfo : EIATTR_KPARAM_INFO
	.align		4
.L_49:
        /*0038*/ 	.byte	0x04, 0x17
        /*003a*/ 	.short	(.L_51 - .L_50)
.L_50:
        /*003c*/ 	.word	0x00000000
        /*0040*/ 	.short	0x0001
        /*0042*/ 	.short	0x0008
        /*0044*/ 	.byte	0x00, 0xf5, 0x21, 0x00


	//----- nvinfo : EIATTR_KPARAM_INFO
	.align		4
.L_51:
        /*0048*/ 	.byte	0x04, 0x17
        /*004a*/ 	.short	(.L_53 - .L_52)
.L_52:
        /*004c*/ 	.word	0x00000000
        /*0050*/ 	.short	0x0000
        /*0052*/ 	.short	0x0000
        /*0054*/ 	.byte	0x00, 0xf5, 0x21, 0x00


	//----- nvinfo : EIATTR_SPARSE_MMA_MASK
	.align		4
.L_53:
        /*0058*/ 	.byte	0x03, 0x50
        /*005a*/ 	.short	0x0000


	//----- nvinfo : EIATTR_MAXREG_COUNT
	.align		4
        /*005c*/ 	.byte	0x03, 0x1b
        /*005e*/ 	.short	0x00ff


	//----- nvinfo : EIATTR_MERCURY_ISA_VERSION
	.align		4
        /*0060*/ 	.byte	0x03, 0x5f
        /*0062*/ 	.short	0x0101


	//----- nvinfo : EIATTR_VRC_CTA_INIT_COUNT
	.align		4
        /*0064*/ 	.byte	0x02, 0x4a
	.zero		1
	.zero		1


	//----- nvinfo : EIATTR_EXIT_INSTR_OFFSETS
	.align		4
        /*0068*/ 	.byte	0x04, 0x1c
        /*006a*/ 	.short	(.L_55 - .L_54)


	//   ....[0]....
.L_54:
        /*006c*/ 	.word	0x00000070


	//   ....[1]....
        /*0070*/ 	.word	0x00000a30


	//   ....[2]....
        /*0074*/ 	.word	0x00000d50


	//----- nvinfo : EIATTR_CRS_STACK_SIZE
	.align		4
.L_55:
        /*0078*/ 	.byte	0x04, 0x1e
        /*007a*/ 	.short	(.L_57 - .L_56)
.L_56:
        /*007c*/ 	.word	0x00000000


	//----- nvinfo : EIATTR_CBANK_PARAM_SIZE
	.align		4
.L_57:
        /*0080*/ 	.byte	0x03, 0x19
        /*0082*/ 	.short	0x0028


	//----- nvinfo : EIATTR_PARAM_CBANK
	.align		4
        /*0084*/ 	.byte	0x04, 0x0a
        /*0086*/ 	.short	(.L_59 - .L_58)
	.align		4
.L_58:
        /*0088*/ 	.word	index@(.nv.constant0._Z13AffineForwardPKfPKiS0_iPf)
        /*008c*/ 	.short	0x0380
        /*008e*/ 	.short	0x0028


	//----- nvinfo : EIATTR_SW_WAR
	.align		4
.L_59:
        /*0090*/ 	.byte	0x04, 0x36
        /*0092*/ 	.short	(.L_61 - .L_60)
.L_60:
        /*0094*/ 	.word	0x00000008
.L_61:


//--------------------- .nv.callgraph             --------------------------
	.section	.nv.callgraph,"",@"SHT_CUDA_CALLGRAPH"
	.align	4
	.sectionentsize	8
	.align		4
        /*0000*/ 	.word	0x00000000
	.align		4
        /*0004*/ 	.word	0xffffffff
	.align		4
        /*0008*/ 	.word	0x00000000
	.align		4
        /*000c*/ 	.word	0xfffffffe
	.align		4
        /*0010*/ 	.word	0x00000000
	.align		4
        /*0014*/ 	.word	0xfffffffd
	.align		4
        /*0018*/ 	.word	0x00000000
	.align		4
        /*001c*/ 	.word	0xfffffffc


//--------------------- .text._Z14AffineBackwardPKfPKiS0_iS0_S0_PfS3_ --------------------------
	.section	.text._Z14AffineBackwardPKfPKiS0_iS0_S0_PfS3_,"ax",@progbits
	.align	128
        .global         _Z14AffineBackwardPKfPKiS0_iS0_S0_PfS3_
        .type           _Z14AffineBackwardPKfPKiS0_iS0_S0_PfS3_,@function
        .size           _Z14AffineBackwardPKfPKiS0_iS0_S0_PfS3_,(.L_x_46 - _Z14AffineBackwardPKfPKiS0_iS0_S0_PfS3_)
        .other          _Z14AffineBackwardPKfPKiS0_iS0_S0_PfS3_,@"STO_CUDA_ENTRY STV_DEFAULT"
_Z14AffineBackwardPKfPKiS0_iS0_S0_PfS3_:
.text._Z14AffineBackwardPKfPKiS0_iS0_S0_PfS3_:
[----:B------:R-:W-:Y:S01]  /*0000*/  LDC R1, c[0x0][0x37c] ;  /* 0x0000df00ff017b82 */ /* 0x000fe20000000800 */
[----:B------:R-:W0:Y:S07]  /*0010*/  S2R R3, SR_TID.X ;  /* 0x0000000000037919 */ /* 0x000e2e0000002100 */
[----:B------:R-:W0:Y:S01]  /*0020*/  S2UR UR4, SR_CTAID.X ;  /* 0x00000000000479c3 */ /* 0x000e220000002500 */
[----:B------:R-:W1:Y:S07]  /*0030*/  LDCU UR5, c[0x0][0x398] ;  /* 0x00007300ff0577ac */ /* 0x000e6e0008000800 */
[----:B------:R-:W0:Y:S02]  /*0040*/  LDC R24, c[0x0][0x360] ;  /* 0x0000d800ff187b82 */ /* 0x000e240000000800 */
[----:B0-----:R-:W-:-:S05]  /*0050*/  IMAD R24, R24, UR4, R3 ;  /* 0x0000000418187c24 */ /* 0x001fca000f8e0203 */
[----:B-1----:R-:W-:-:S13]  /*0060*/  ISETP.GE.AND P0, PT, R24, UR5, PT ;  /* 0x0000000518007c0c */ /* 0x002fda000bf06270 */
[----:B------:R-:W-:Y:S05]  /*0070*/  @P0 EXIT ;  /* 0x000000000000094d */ /* 0x000fea0003800000 */
[----:B------:R-:W0:Y:S01]  /*0080*/  LDC.64 R4, c[0x0][0x388] ;  /* 0x0000e200ff047b82 */ /* 0x000e220000000a00 */
[----:B------:R-:W0:Y:S02]  /*0090*/  LDCU.64 UR4, c[0x0][0x358] ;  /* 0x00006b00ff0477ac */ /* 0x000e240008000a00 */
[----:B0-----:R-:W2:Y:S04]  /*00a0*/  LDG.E R9, desc[UR4][R4.64] ;  /* 0x0000000404097981 */ /* 0x001ea8000c1e1900 */
[----:B------:R-:W3:Y:S04]  /*00b0*/  LDG.E R0, desc[UR4][R4.64+0x4] ;  /* 0x0000040404007981 */ /* 0x000ee8000c1e1900 */
[----:B------:R0:W4:Y:S01]  /*00c0*/  LDG.E R25, desc[UR4][R4.64+0x8] ;  /* 0x0000080404197981 */ /* 0x000122000c1e1900 */
[----:B------:R-:W-:Y:S01]  /*00d0*/  BSSY.RECONVERGENT B0, `(.L_x_0) ;  /* 0x0000064000007945 */ /* 0x000fe20003800200 */
[----:B0-----:R-:W-:-:S02]  /*00e0*/  IABS R4, R24 ;  /* 0x0000001800047213 */ /* 0x001fc40000000000 */
[----:B--2---:R-:W-:-:S04]  /*00f0*/  IABS R11, R9 ;  /* 0x00000009000b7213 */ /* 0x004fc80000000000 */
[----:B------:R-:W0:Y:S01]  /*0100*/  I2F.RP R3, R11 ;  /* 0x0000000b00037306 */ /* 0x000e220000209400 */
[----:B---3--:R-:W-:-:S07]  /*0110*/  IABS R2, R0 ;  /* 0x0000000000027213 */ /* 0x008fce0000000000 */
[----:B------:R-:W1:Y:S08]  /*0120*/  I2F.RP R5, R2 ;  /* 0x0000000200057306 */ /* 0x000e700000209400 */
[----:B0-----:R-:W0:Y:S08]  /*0130*/  MUFU.RCP R3, R3 ;  /* 0x0000000300037308 */ /* 0x001e300000001000 */
[----:B-1----:R-:W-:Y:S01]  /*0140*/  MUFU.RCP R5, R5 ;  /* 0x0000000500057308 */ /* 0x002fe20000001000 */
[----:B0-----:R-:W-:-:S07]  /*0150*/  VIADD R6, R3, 0xffffffe ;  /* 0x0ffffffe03067836 */ /* 0x001fce0000000000 */
[----:B------:R0:W1:Y:S02]  /*0160*/  F2I.FTZ.U32.TRUNC.NTZ R7, R6 ;  /* 0x0000000600077305 */ /* 0x000064000021f000 */
[----:B0-----:R-:W-:Y:S02]  /*0170*/  HFMA2 R6, -RZ, RZ, 0, 0 ;  /* 0x00000000ff067431 */ /* 0x001fe400000001ff */
[----:B-1----:R-:W-:-:S04]  /*0180*/  IMAD.MOV R8, RZ, RZ, -R7 ;  /* 0x000000ffff087224 */ /* 0x002fc800078e0a07 */
[----:B------:R-:W-:Y:S01]  /*0190*/  IMAD R13, R8, R11, RZ ;  /* 0x0000000b080d7224 */ /* 0x000fe200078e02ff */
[----:B------:R-:W-:-:S03]  /*01a0*/  IABS R8, R9 ;  /* 0x0000000900087213 */ /* 0x000fc60000000000 */
[----:B------:R-:W-:-:S04]  /*01b0*/  IMAD.HI.U32 R7, R7, R13, R6 ;  /* 0x0000000d07077227 */ /* 0x000fc800078e0006 */
[----:B------:R-:W-:Y:S02]  /*01c0*/  IMAD.MOV R6, RZ, RZ, -R8 ;  /* 0x000000ffff067224 */ /* 0x000fe400078e0a08 */
[----:B------:R-:W-:-:S04]  /*01d0*/  IMAD.HI.U32 R3, R7, R4, RZ ;  /* 0x0000000407037227 */ /* 0x000fc800078e00ff */
[----:B------:R-:W-:Y:S01]  /*01e0*/  IMAD R4, R3, R6, R4 ;  /* 0x0000000603047224 */ /* 0x000fe200078e0204 */
[----:B------:R-:W-:-:S04]  /*01f0*/  IADD3 R6, PT, PT, R5, 0xffffffe, RZ ;  /* 0x0ffffffe05067810 */ /* 0x000fc80007ffe0ff */
[----:B------:R-:W-:Y:S01]  /*0200*/  ISETP.GT.U32.AND P2, PT, R11, R4, PT ;  /* 0x000000040b00720c */ /* 0x000fe20003f44070 */
[----:B------:R0:W1:Y:S02]  /*0210*/  F2I.FTZ.U32.TRUNC.NTZ R7, R6 ;  /* 0x0000000600077305 */ /* 0x000064000021f000 */
[----:B0-----:R-:W-:-:S10]  /*0220*/  IMAD.MOV.U32 R6, RZ, RZ, RZ ;  /* 0x000000ffff067224 */ /* 0x001fd400078e00ff */
[----:B------:R-:W-:Y:S02]  /*0230*/  @!P2 IMAD.IADD R4, R4, 0x1, -R11 ;  /* 0x000000010404a824 */ /* 0x000fe400078e0a0b */
[----:B------:R-:W-:Y:S01]  /*0240*/  @!P2 VIADD R3, R3, 0x1 ;  /* 0x000000010303a836 */ /* 0x000fe20000000000 */
[----:B------:R-:W-:Y:S02]  /*0250*/  ISETP.NE.AND P2, PT, R9, RZ, PT ;  /* 0x000000ff0900720c */ /* 0x000fe40003f45270 */
[----:B------:R-:W-:Y:S02]  /*0260*/  ISETP.GE.U32.AND P0, PT, R4, R11, PT ;  /* 0x0000000b0400720c */ /* 0x000fe40003f06070 */
[----:B------:R-:W-:Y:S02]  /*0270*/  LOP3.LUT R4, R24, R9, RZ, 0x3c, !PT ;  /* 0x0000000918047212 */ /* 0x000fe400078e3cff */
[----:B-1----:R-:W-:Y:S02]  /*0280*/  IADD3 R5, PT, PT, RZ, -R7, RZ ;  /* 0x80000007ff057210 */ /* 0x002fe40007ffe0ff */
[----:B------:R-:W-:-:S02]  /*0290*/  ISETP.GE.AND P1, PT, R4, RZ, PT ;  /* 0x000000ff0400720c */ /* 0x000fc40003f26270 */
[----:B----4-:R-:W-:Y:S01]  /*02a0*/  IABS R4, R25 ;  /* 0x0000001900047213 */ /* 0x010fe20000000000 */
[----:B------:R-:W-:Y:S01]  /*02b0*/  IMAD R5, R5, R2, RZ ;  /* 0x0000000205057224 */ /* 0x000fe200078e02ff */
[----:B------:R-:W-:Y:S02]  /*02c0*/  IABS R11, R0 ;  /* 0x00000000000b7213 */ /* 0x000fe40000000000 */
[----:B------:R-:W0:Y:S01]  /*02d0*/  I2F.RP R8, R4 ;  /* 0x0000000400087306 */ /* 0x000e220000209400 */
[----:B------:R-:W-:Y:S02]  /*02e0*/  @P0 VIADD R3, R3, 0x1 ;  /* 0x0000000103030836 */ /* 0x000fe40000000000 */
[----:B------:R-:W-:Y:S01]  /*02f0*/  IMAD.HI.U32 R6, R7, R5, R6 ;  /* 0x0000000507067227 */ /* 0x000fe200078e0006 */
[----:B------:R-:W-:-:S03]  /*0300*/  IADD3 R7, PT, PT, RZ, -R11, RZ ;  /* 0x8000000bff077210 */ /* 0x000fc60007ffe0ff */
[----:B------:R-:W-:Y:S01]  /*0310*/  @!P1 IMAD.MOV R3, RZ, RZ, -R3 ;  /* 0x000000ffff039224 */ /* 0x000fe200078e0a03 */
[----:B------:R-:W-:-:S04]  /*0320*/  @!P2 LOP3.LUT R3, RZ, R9, RZ, 0x33, !PT ;  /* 0x00000009ff03a212 */ /* 0x000fc800078e33ff */
[----:B------:R-:W-:Y:S01]  /*0330*/  IABS R10, R3 ;  /* 0x00000003000a7213 */ /* 0x000fe20000000000 */
[----:B0-----:R-:W0:Y:S04]  /*0340*/  MUFU.RCP R8, R8 ;  /* 0x0000000800087308 */ /* 0x001e280000001000 */
[----:B------:R-:W-:-:S04]  /*0350*/  IMAD.MOV.U32 R5, RZ, RZ, R10 ;  /* 0x000000ffff057224 */ /* 0x000fc800078e000a */
[----:B------:R-:W-:-:S04]  /*0360*/  IMAD.HI.U32 R6, R6, R5, RZ ;  /* 0x0000000506067227 */ /* 0x000fc800078e00ff */
[----:B------:R-:W-:-:S05]  /*0370*/  IMAD R5, R6, R7, R5 ;  /* 0x0000000706057224 */ /* 0x000fca00078e0205 */
[----:B------:R-:W-:Y:S02]  /*0380*/  ISETP.GT.U32.AND P2, PT, R2, R5, PT ;  /* 0x000000050200720c */ /* 0x000fe40003f44070 */
[----:B0-----:R-:W-:-:S06]  /*0390*/  IADD3 R7, PT, PT, R8, 0xffffffe, RZ ;  /* 0x0ffffffe08077810 */ /* 0x001fcc0007ffe0ff */
[----:B------:R-:W0:Y:S05]  /*03a0*/  F2I.FTZ.U32.TRUNC.NTZ R7, R7 ;  /* 0x0000000700077305 */ /* 0x000e2a000021f000 */
[----:B------:R-:W-:Y:S02]  /*03b0*/  @!P2 IMAD.IADD R5, R5, 0x1, -R2 ;  /* 0x000000010505a824 */ /* 0x000fe400078e0a02 */
[----:B------:R-:W-:Y:S01]  /*03c0*/  @!P2 VIADD R6, R6, 0x1 ;  /* 0x000000010606a836 */ /* 0x000fe20000000000 */
[----:B------:R-:W-:Y:S02]  /*03d0*/  ISETP.NE.AND P2, PT, R0, RZ, PT ;  /* 0x000000ff0000720c */ /* 0x000fe40003f45270 */
[----:B------:R-:W-:-:S02]  /*03e0*/  ISETP.GE.U32.AND P0, PT, R5, R2, PT ;  /* 0x000000020500720c */ /* 0x000fc40003f06070 */
[----:B------:R-:W-:Y:S01]  /*03f0*/  LOP3.LUT R2, R3, R0, RZ, 0x3c, !PT ;  /* 0x0000000003027212 */ /* 0x000fe200078e3cff */
[----:B0-----:R-:W-:-:S03]  /*0400*/  IMAD.MOV R5, RZ, RZ, -R7 ;  /* 0x000000ffff057224 */ /* 0x001fc600078e0a07 */
[----:B------:R-:W-:Y:S01]  /*0410*/  ISETP.GE.AND P1, PT, R2, RZ, PT ;  /* 0x000000ff0200720c */ /* 0x000fe20003f26270 */
[----:B------:R-:W-:-:S06]  /*0420*/  IMAD R5, R5, R4, RZ ;  /* 0x0000000405057224 */ /* 0x000fcc00078e02ff */
[----:B------:R-:W-:-:S05]  /*0430*/  @P0 VIADD R6, R6, 0x1 ;  /* 0x0000000106060836 */ /* 0x000fca0000000000 */
[----:B------:R-:W-:Y:S02]  /*0440*/  MOV R2, R6 ;  /* 0x0000000600027202 */ /* 0x000fe40000000f00 */
[----:B------:R-:W-:-:S03]  /*0450*/  IABS R6, R25 ;  /* 0x0000001900067213 */ /* 0x000fc60000000000 */
[----:B------:R-:W-:Y:S01]  /*0460*/  @!P1 IMAD.MOV R2, RZ, RZ, -R2 ;  /* 0x000000ffff029224 */ /* 0x000fe200078e0a02 */
[----:B------:R-:W-:Y:S02]  /*0470*/  @!P2 LOP3.LUT R2, RZ, R0, RZ, 0x33, !PT ;  /* 0x00000000ff02a212 */ /* 0x000fe400078e33ff */
[----:B------:R-:W-:Y:S01]  /*0480*/  IADD3 R10, PT, PT, RZ, -R6, RZ ;  /* 0x80000006ff0a7210 */ /* 0x000fe20007ffe0ff */
[----:B------:R-:W-:Y:S01]  /*0490*/  IMAD.MOV.U32 R6, RZ, RZ, RZ ;  /* 0x000000ffff067224 */ /* 0x000fe200078e00ff */
[----:B------:R-:W-:-:S03]  /*04a0*/  IABS R8, R2 ;  /* 0x0000000200087213 */ /* 0x000fc60000000000 */
[----:B------:R-:W-:Y:S01]  /*04b0*/  IMAD.HI.U32 R6, R7, R5, R6 ;  /* 0x0000000507067227 */ /* 0x000fe200078e0006 */
[----:B------:R-:W-:-:S03]  /*04c0*/  MOV R7, R10 ;  /* 0x0000000a00077202 */ /* 0x000fc60000000f00 */
[----:B------:R-:W-:Y:S02]  /*04d0*/  IMAD.MOV.U32 R5, RZ, RZ, R8 ;  /* 0x000000ffff057224 */ /* 0x000fe400078e0008 */
[----:B------:R-:W-:Y:S02]  /*04e0*/  IMAD.MOV R8, RZ, RZ, -R2 ;  /* 0x000000ffff087224 */ /* 0x000fe400078e0a02 */
[----:B------:R-:W-:-:S04]  /*04f0*/  IMAD.HI.U32 R22, R6, R5, RZ ;  /* 0x0000000506167227 */ /* 0x000fc800078e00ff */
[----:B------:R-:W-:Y:S01]  /*0500*/  IMAD R5, R22, R7, R5 ;  /* 0x0000000716057224 */ /* 0x000fe200078e0205 */
[----:B------:R-:W-:Y:S01]  /*0510*/  I2FP.F32.S32 R7, R0 ;  /* 0x0000000000077245 */ /* 0x000fe20000201400 */
[--C-:B------:R-:W-:Y:S02]  /*0520*/  IMAD R0, R0, R8, R3.reuse ;  /* 0x0000000800007224 */ /* 0x100fe400078e0203 */
[----:B------:R-:W-:Y:S01]  /*0530*/  IMAD.MOV R10, RZ, RZ, -R3 ;  /* 0x000000ffff0a7224 */ /* 0x000fe200078e0a03 */
[----:B------:R-:W-:Y:S01]  /*0540*/  ISETP.GT.U32.AND P2, PT, R4, R5, PT ;  /* 0x000000050400720c */ /* 0x000fe20003f44070 */
[----:B------:R-:W0:Y:S01]  /*0550*/  MUFU.RCP R6, R7 ;  /* 0x0000000700067308 */ /* 0x000e220000001000 */
[----:B------:R-:W-:-:S11]  /*0560*/  I2FP.F32.S32 R0, R0 ;  /* 0x0000000000007245 */ /* 0x000fd60000201400 */
[----:B------:R-:W-:Y:S01]  /*0570*/  @!P2 IMAD.IADD R5, R5, 0x1, -R4 ;  /* 0x000000010505a824 */ /* 0x000fe200078e0a04 */
[----:B------:R-:W-:Y:S02]  /*0580*/  @!P2 IADD3 R22, PT, PT, R22, 0x1, RZ ;  /* 0x000000011616a810 */ /* 0x000fe40007ffe0ff */
[----:B------:R-:W-:Y:S02]  /*0590*/  ISETP.NE.AND P2, PT, R25, RZ, PT ;  /* 0x000000ff1900720c */ /* 0x000fe40003f45270 */
[----:B------:R-:W-:Y:S01]  /*05a0*/  ISETP.GE.U32.AND P0, PT, R5, R4, PT ;  /* 0x000000040500720c */ /* 0x000fe20003f06070 */
[----:B0-----:R-:W-:Y:S01]  /*05b0*/  FFMA R11, -R7, R6, 1 ;  /* 0x3f800000070b7423 */ /* 0x001fe20000000106 */
[----:B------:R-:W-:-:S03]  /*05c0*/  LOP3.LUT R4, R2, R25, RZ, 0x3c, !PT ;  /* 0x0000001902047212 */ /* 0x000fc600078e3cff */
[----:B------:R-:W-:Y:S01]  /*05d0*/  FFMA R11, R6, R11, R6 ;  /* 0x0000000b060b7223 */ /* 0x000fe20000000006 */
[----:B------:R-:W-:Y:S02]  /*05e0*/  ISETP.GE.AND P1, PT, R4, RZ, PT ;  /* 0x000000ff0400720c */ /* 0x000fe40003f26270 */
[----:B------:R-:W0:Y:S01]  /*05f0*/  LDC.64 R4, c[0x0][0x390] ;  /* 0x0000e400ff047b82 */ /* 0x000e220000000a00 */
[----:B------:R-:W-:-:S04]  /*0600*/  FFMA R6, R0, R11, RZ ;  /* 0x0000000b00067223 */ /* 0x000fc800000000ff */
[----:B------:R-:W-:Y:S01]  /*0610*/  @P0 VIADD R22, R22, 0x1 ;  /* 0x0000000116160836 */ /* 0x000fe20000000000 */
[----:B------:R-:W1:Y:S01]  /*0620*/  FCHK P0, R0, R7 ;  /* 0x0000000700007302 */ /* 0x000e620000000000 */
[----:B------:R-:W-:-:S04]  /*0630*/  FFMA R8, -R7, R6, R0 ;  /* 0x0000000607087223 */ /* 0x000fc80000000100 */
[----:B------:R-:W-:Y:S01]  /*0640*/  @!P1 IMAD.MOV R22, RZ, RZ, -R22 ;  /* 0x000000ffff169224 */ /* 0x000fe200078e0a16 */
[----:B------:R-:W-:Y:S01]  /*0650*/  @!P2 LOP3.LUT R22, RZ, R25, RZ, 0x33, !PT ;  /* 0x00000019ff16a212 */ /* 0x000fe200078e33ff */
[----:B------:R-:W-:-:S03]  /*0660*/  FFMA R6, R11, R8, R6 ;  /* 0x000000080b067223 */ /* 0x000fc60000000006 */
[C---:B------:R-:W-:Y:S01]  /*0670*/  IADD3 R12, PT, PT, -R22.reuse, RZ, RZ ;  /* 0x000000ff160c7210 */ /* 0x040fe20007ffe1ff */
[----:B------:R-:W-:-:S04]  /*0680*/  IMAD R3, R22, 0x6, RZ ;  /* 0x0000000616037824 */ /* 0x000fc800078e02ff */
[----:B------:R-:W-:Y:S02]  /*0690*/  IMAD R25, R25, R12, R2 ;  /* 0x0000000c19197224 */ /* 0x000fe400078e0202 */
[----:B------:R-:W-:Y:S02]  /*06a0*/  IMAD R2, R9, R10, R24 ;  /* 0x0000000a09027224 */ /* 0x000fe400078e0218 */
[----:B0-----:R-:W-:Y:S01]  /*06b0*/  IMAD.WIDE R4, R3, 0x4, R4 ;  /* 0x0000000403047825 */ /* 0x001fe200078e0204 */
[----:B-1----:R-:W-:Y:S06]  /*06c0*/  @!P0 BRA `(.L_x_1) ;  /* 0x0000000000108947 */ /* 0x002fec0003800000 */
[----:B------:R-:W-:Y:S01]  /*06d0*/  IMAD.MOV.U32 R3, RZ, RZ, R7 ;  /* 0x000000ffff037224 */ /* 0x000fe200078e0007 */
[----:B------:R-:W-:-:S07]  /*06e0*/  MOV R6, 0x700 ;  /* 0x0000070000067802 */ /* 0x000fce0000000f00 */
[----:B------:R-:W-:Y:S05]  /*06f0*/  CALL.REL.NOINC `($__internal_0_$__cuda_sm3x_div_rn_noftz_f32_slowpath) ;  /* 0x0000000800907944 */ /* 0x000fea0003c00000 */
[----:B------:R-:W-:-:S07]  /*0700*/  MOV R6, R0 ;  /* 0x0000000000067202 */ /* 0x000fce0000000f00 */
.L_x_1:
[----:B------:R-:W-:Y:S05]  /*0710*/  BSYNC.RECONVERGENT B0 ;  /* 0x0000000000007941 */ /* 0x000fea0003800200 */
.L_x_0:
[----:B------:R-:W0:Y:S01]  /*0720*/  F2F.F64.F32 R10, R6 ;  /* 0x00000006000a7310 */ /* 0x000e220000201800 */
[----:B------:R-:W-:Y:S01]  /*0730*/  I2FP.F32.S32 R3, R9 ;  /* 0x0000000900037245 */ /* 0x000fe20000201400 */
[----:B------:R-:W-:Y:S01]  /*0740*/  BSSY.RECONVERGENT B0, `(.L_x_2) ;  /* 0x0000010000007945 */ /* 0x000fe20003800200 */
[----:B------:R-:W-:-:S05]  /*0750*/  I2FP.F32.S32 R0, R2 ;  /* 0x0000000200007245 */ /* 0x000fca0000201400 */
[----:B------:R-:W1:Y:S01]  /*0760*/  MUFU.RCP R8, R3 ;  /* 0x0000000300087308 */ /* 0x000e620000001000 */
[----:B0-----:R-:W-:-:S07]  /*0770*/  DADD R10, R10, -0.5 ;  /* 0xbfe000000a0a7429 */ /* 0x001fce0000000000 */
[----:B------:R-:W0:Y:S01]  /*0780*/  FCHK P0, R0, R3 ;  /* 0x0000000300007302 */ /* 0x000e220000000000 */
[----:B------:R-:W-:Y:S01]  /*0790*/  DADD R10, R10, R10 ;  /* 0x000000000a0a7229 */ /* 0x000fe2000000000a */
[----:B-1----:R-:W-:-:S04]  /*07a0*/  FFMA R9, -R3, R8, 1 ;  /* 0x3f80000003097423 */ /* 0x002fc80000000108 */
[----:B------:R-:W-:Y:S02]  /*07b0*/  FFMA R9, R8, R9, R8 ;  /* 0x0000000908097223 */ /* 0x000fe40000000008 */
[----:B------:R1:W2:Y:S02]  /*07c0*/  F2F.F32.F64 R23, R10 ;  /* 0x0000000a00177310 */ /* 0x0002a40000301000 */
[----:B------:R-:W-:-:S04]  /*07d0*/  FFMA R2, R0, R9, RZ ;  /* 0x0000000900027223 */ /* 0x000fc800000000ff */
[----:B------:R-:W-:-:S04]  /*07e0*/  FFMA R6, -R3, R2, R0 ;  /* 0x0000000203067223 */ /* 0x000fc80000000100 */
[----:B------:R-:W-:Y:S01]  /*07f0*/  FFMA R16, R9, R6, R2 ;  /* 0x0000000609107223 */ /* 0x000fe20000000002 */
[----:B01----:R-:W-:Y:S06]  /*0800*/  @!P0 BRA `(.L_x_3) ;  /* 0x00000000000c8947 */ /* 0x003fec0003800000 */
[----:B------:R-:W-:-:S07]  /*0810*/  MOV R6, 0x830 ;  /* 0x0000083000067802 */ /* 0x000fce0000000f00 */
[----:B--2---:R-:W-:Y:S05]  /*0820*/  CALL.REL.NOINC `($__internal_0_$__cuda_sm3x_div_rn_noftz_f32_slowpath) ;  /* 0x0000000800447944 */ /* 0x004fea0003c00000 */
[----:B------:R-:W-:-:S07]  /*0830*/  IMAD.MOV.U32 R16, RZ, RZ, R0 ;  /* 0x000000ffff107224 */ /* 0x000fce00078e0000 */
.L_x_3:
[----:B------:R-:W-:Y:S05]  /*0840*/  BSYNC.RECONVERGENT B0 ;  /* 0x0000000000007941 */ /* 0x000fea0003800200 */
.L_x_2:
[----:B------:R-:W3:Y:S04]  /*0850*/  LDG.E R14, desc[UR4][R4.64+0x8] ;  /* 0x00000804040e7981 */ /* 0x000ee8000c1e1900 */
[----:B------:R-:W2:Y:S04]  /*0860*/  LDG.E R12, desc[UR4][R4.64] ;  /* 0x00000004040c7981 */ /* 0x000ea8000c1e1900 */
[----:B------:R-:W4:Y:S04]  /*0870*/  LDG.E R13, desc[UR4][R4.64+0x10] ;  /* 0x00001004040d7981 */ /* 0x000f28000c1e1900 */
[----:B------:R-:W5:Y:S04]  /*0880*/  LDG.E R0, desc[UR4][R4.64+0xc] ;  /* 0x00000c0404007981 */ /* 0x000f68000c1e1900 */
[----:B------:R-:W5:Y:S04]  /*0890*/  LDG.E R2, desc[UR4][R4.64+0x4] ;  /* 0x0000040404027981 */ /* 0x000f68000c1e1900 */
[----:B------:R-:W5:Y:S01]  /*08a0*/  LDG.E R6, desc[UR4][R4.64+0x14] ;  /* 0x0000140404067981 */ /* 0x000f62000c1e1900 */
[----:B------:R-:W0:Y:S01]  /*08b0*/  F2F.F64.F32 R8, R16 ;  /* 0x0000001000087310 */ /* 0x000e220000201800 */
[----:B------:R-:W1:Y:S01]  /*08c0*/  LDCU UR6, c[0x0][0x398] ;  /* 0x00007300ff0677ac */ /* 0x000e620008000800 */
[----:B------:R-:W-:Y:S01]  /*08d0*/  BSSY.RECONVERGENT B0, `(.L_x_4) ;  /* 0x000006c000007945 */ /* 0x000fe20003800200 */
[----:B0-----:R-:W-:-:S08]  /*08e0*/  DADD R8, R8, -0.5 ;  /* 0xbfe0000008087429 */ /* 0x001fd00000000000 */
[----:B------:R-:W-:Y:S01]  /*08f0*/  DADD R10, R8, R8 ;  /* 0x00000000080a7229 */ /* 0x000fe20000000008 */
[----:B------:R-:W-:Y:S01]  /*0900*/  IMAD.MOV.U32 R8, RZ, RZ, 0x0 ;  /* 0x00000000ff087424 */ /* 0x000fe200078e00ff */
[----:B------:R-:W-:-:S04]  /*0910*/  MOV R9, 0x3fe00000 ;  /* 0x3fe0000000097802 */ /* 0x000fc80000000f00 */
[----:B------:R-:W3:Y:S02]  /*0920*/  F2F.F32.F64 R21, R10 ;  /* 0x0000000a00157310 */ /* 0x000ee40000301000 */
[----:B---3--:R-:W-:-:S04]  /*0930*/  FMUL R14, R21, R14 ;  /* 0x0000000e150e7220 */ /* 0x008fc80000400000 */
[----:B--2---:R-:W-:Y:S02]  /*0940*/  FFMA R12, R23, R12, R14 ;  /* 0x0000000c170c7223 */ /* 0x004fe4000000000e */
[----:B------:R-:W-:Y:S02]  /*0950*/  F2F.F64.F32 R14, R7 ;  /* 0x00000007000e7310 */ /* 0x000fe40000201800 */
[----:B----4-:R-:W-:Y:S01]  /*0960*/  FADD R17, R12, R13 ;  /* 0x0000000d0c117221 */ /* 0x010fe20000000000 */
[----:B-----5:R-:W-:-:S05]  /*0970*/  FMUL R0, R21, R0 ;  /* 0x0000000015007220 */ /* 0x020fca0000400000 */
[----:B------:R-:W0:Y:S01]  /*0980*/  F2F.F64.F32 R12, R17 ;  /* 0x00000011000c7310 */ /* 0x000e220000201800 */
[----:B------:R-:W-:-:S04]  /*0990*/  FFMA R11, R23, R2, R0 ;  /* 0x00000002170b7223 */ /* 0x000fc80000000000 */
[----:B------:R-:W-:-:S03]  /*09a0*/  FADD R6, R11, R6 ;  /* 0x000000060b067221 */ /* 0x000fc60000000000 */
[----:B------:R-:W-:Y:S01]  /*09b0*/  F2F.F64.F32 R2, R3 ;  /* 0x0000000300027310 */ /* 0x000fe20000201800 */
[----:B0-----:R-:W-:-:S07]  /*09c0*/  DFMA R12, R12, R8, 0.5 ;  /* 0x3fe000000c0c742b */ /* 0x001fce0000000008 */
[----:B------:R-:W0:Y:S01]  /*09d0*/  F2F.F64.F32 R10, R6 ;  /* 0x00000006000a7310 */ /* 0x000e220000201800 */
[----:B------:R-:W-:Y:S01]  /*09e0*/  DMUL R4, R12, R14 ;  /* 0x0000000e0c047228 */ /* 0x000fe20000000000 */
[----:B------:R-:W2:Y:S01]  /*09f0*/  LDC.64 R14, c[0x0][0x3a8] ;  /* 0x0000ea00ff0e7b82 */ /* 0x000ea20000000a00 */
[----:B------:R-:W-:-:S05]  /*0a00*/  IMAD.MOV.U32 R12, RZ, RZ, RZ ;  /* 0x000000ffff0c7224 */ /* 0x000fca00078e00ff */
[----:B------:R-:W3:Y:S01]  /*0a10*/  F2F.F32.F64 R20, R4 ;  /* 0x0000000400147310 */ /* 0x000ee20000301000 */
[----:B0-----:R-:W-:-:S08]  /*0a20*/  DFMA R10, R10, R8, 0.5 ;  /* 0x3fe000000a0a742b */ /* 0x001fd00000000008 */
[----:B------:R-:W-:Y:S01]  /*0a30*/  DMUL R16, R10, R2 ;  /* 0x000000020a107228 */ /* 0x000fe20000000000 */
[----:B------:R-:W-:Y:S01]  /*0a40*/  IMAD.MOV.U32 R10, RZ, RZ, RZ ;  /* 0x000000ffff0a7224 */ /* 0x000fe200078e00ff */
[----:B---3--:R-:W0:Y:S01]  /*0a50*/  F2I.FLOOR.NTZ R7, R20 ;  /* 0x0000001400077305 */ /* 0x008e220000207100 */
[----:B--2---:R-:W-:-:S07]  /*0a60*/  IMAD.WIDE R14, R24, 0x4, R14 ;  /* 0x00000004180e7825 */ /* 0x004fce00078e020e */
[----:B------:R-:W2:Y:S01]  /*0a70*/  FRND.CEIL R13, R20 ;  /* 0x00000014000d7307 */ /* 0x000ea20000209000 */
[----:B0-----:R-:W-:-:S04]  /*0a80*/  I2FP.F32.S32 R0, R7 ;  /* 0x0000000700007245 */ /* 0x001fc80000201400 */
[----:B--2---:R-:W-:-:S13]  /*0a90*/  FSETP.GE.AND P0, PT, R13, R0, PT ;  /* 0x000000000d00720b */ /* 0x004fda0003f06000 */
[----:B-1----:R-:W-:Y:S05]  /*0aa0*/  @!P0 BRA `(.L_x_5) ;  /* 0x0000000400388947 */ /* 0x002fea0003800000 */
[----:B------:R-:W0:Y:S01]  /*0ab0*/  F2F.F32.F64 R11, R16 ;  /* 0x00000010000b7310 */ /* 0x000e220000301000 */
[----:B------:R-:W-:Y:S01]  /*0ac0*/  MOV R10, RZ ;  /* 0x000000ff000a7202 */ /* 0x000fe20000000f00 */
[----:B------:R-:W-:Y:S02]  /*0ad0*/  IMAD.MOV.U32 R6, RZ, RZ, RZ ;  /* 0x000000ffff067224 */ /* 0x000fe400078e00ff */
[----:B------:R-:W-:-:S04]  /*0ae0*/  IMAD.MOV.U32 R12, RZ, RZ, RZ ;  /* 0x000000ffff0c7224 */ /* 0x000fc800078e00ff */
[----:B0-----:R-:W0:Y:S08]  /*0af0*/  F2I.FLOOR.NTZ R9, R11 ;  /* 0x0000000b00097305 */ /* 0x001e300000207100 */
[----:B------:R1:W2:Y:S01]  /*0b00*/  FRND.CEIL R8, R11 ;  /* 0x0000000b00087307 */ /* 0x0002a20000209000 */
[----:B0-----:R-:W-:-:S07]  /*0b10*/  I2FP.F32.S32 R5, R9 ;  /* 0x0000000900057245 */ /* 0x001fce0000201400 */
.L_x_11:
[----:B--2---:R-:W-:Y:S01]  /*0b20*/  FSETP.GE.AND P0, PT, R8, R5, PT ;  /* 0x000000050800720b */ /* 0x004fe20003f06000 */
[----:B------:R-:W-:-:S12]  /*0b30*/  BSSY.RECONVERGENT B1, `(.L_x_6) ;  /* 0x0000041000017945 */ /* 0x000fd80003800200 */
[----:B0--3--:R-:W-:Y:S05]  /*0b40*/  @!P0 BRA `(.L_x_7) ;  /* 0x0000000000fc8947 */ /* 0x009fea0003800000 */
[----:B------:R-:W-:Y:S01]  /*0b50*/  FADD R2, R20, -R0 ;  /* 0x8000000014027221 */ /* 0x000fe20000000000 */
[----:B------:R-:W-:Y:S01]  /*0b60*/  FSETP.GE.AND P1, PT, R0, R20, PT ;  /* 0x000000140000720b */ /* 0x000fe20003f26000 */
[----:B------:R-:W-:Y:S01]  /*0b70*/  IMAD.MOV.U32 R3, RZ, RZ, R9 ;  /* 0x000000ffff037224 */ /* 0x000fe200078e0009 */
[----:B------:R-:W-:Y:S01]  /*0b80*/  MOV R4, R5 ;  /* 0x0000000500047202 */ /* 0x000fe20000000f00 */
[----:B------:R-:W-:-:S10]  /*0b90*/  FADD R2, -|R2|, 1 ;  /* 0x3f80000002027421 */ /* 0x000fd40000000300 */
.L_x_10:
[----:B------:R-:W-:-:S13]  /*0ba0*/  ISETP.GE.AND P0, PT, R7, RZ, PT ;  /* 0x000000ff0700720c */ /* 0x000fda0003f06270 */
[----:B0-----:R-:W0:Y:S02]  /*0bb0*/  @P0 LDC.64 R18, c[0x0][0x388] ;  /* 0x0000e200ff120b82 */ /* 0x001e240000000a00 */
[----:B0-----:R-:W2:Y:S02]  /*0bc0*/  @P0 LDG.E R18, desc[UR4][R18.64+0x4] ;  /* 0x0000040412120981 */ /* 0x001ea4000c1e1900 */
[----:B--2---:R-:W-:-:S04]  /*0bd0*/  ISETP.GE.OR P0, PT, R7, R18, !P0 ;  /* 0x000000120700720c */ /* 0x004fc80004706670 */
[----:B------:R-:W-:-:S13]  /*0be0*/  ISETP.GT.AND P0, PT, R3, -0x1, !P0 ;  /* 0xffffffff0300780c */ /* 0x000fda0004704270 */
[----:B------:R-:W0:Y:S02]  /*0bf0*/  @!P0 LDC.64 R16, c[0x0][0x388] ;  /* 0x0000e200ff108b82 */ /* 0x000e240000000a00 */
[----:B0-----:R0:W5:Y:S04]  /*0c00*/  @!P0 LDG.E R0, desc[UR4][R16.64+0x8] ;  /* 0x0000080410008981 */ /* 0x001168000c1e1900 */
[----:B------:R0:W5:Y:S04]  /*0c10*/  @!P0 LDG.E R28, desc[UR4][R16.64+0x4] ;  /* 0x00000404101c8981 */ /* 0x000168000c1e1900 */
[----:B------:R0:W5:Y:S01]  /*0c20*/  @!P0 LDG.E R26, desc[UR4][R16.64] ;  /* 0x00000004101a8981 */ /* 0x000162000c1e1900 */
[----:B------:R-:W-:Y:S01]  /*0c30*/  BSSY.RECONVERGENT B2, `(.L_x_8) ;  /* 0x000000e000027945 */ /* 0x000fe20003800200 */
[----:B------:R-:W-:-:S03]  /*0c40*/  IMAD.MOV.U32 R27, RZ, RZ, RZ ;  /* 0x000000ffff1b7224 */ /* 0x000fc600078e00ff */
[----:B---3--:R-:W-:Y:S05]  /*0c50*/  @!P0 BRA `(.L_x_9) ;  /* 0x00000000002c8947 */ /* 0x008fea0003800000 */
[----:B0-----:R-:W0:Y:S02]  /*0c60*/  LDC.64 R16, c[0x0][0x388] ;  /* 0x0000e200ff107b82 */ /* 0x001e240000000a00 */
[----:B0----5:R-:W2:Y:S04]  /*0c70*/  LDG.E R26, desc[UR4][R16.64] ;  /* 0x00000004101a7981 */ /* 0x021ea8000c1e1900 */
[----:B------:R-:W3:Y:S04]  /*0c80*/  LDG.E R0, desc[UR4][R16.64+0x8] ;  /* 0x0000080410007981 */ /* 0x000ee8000c1e1900 */
[----:B------:R-:W4:Y:S01]  /*0c90*/  LDG.E R28, desc[UR4][R16.64+0x4] ;  /* 0x00000404101c7981 */ /* 0x000f22000c1e1900 */
[----:B--2---:R-:W-:-:S13]  /*0ca0*/  ISETP.GE.AND P0, PT, R3, R26, PT ;  /* 0x0000001a0300720c */ /* 0x004fda0003f06270 */
[----:B------:R-:W0:Y:S01]  /*0cb0*/  @!P0 LDC.64 R18, c[0x0][0x380] ;  /* 0x0000e000ff128b82 */ /* 0x000e220000000a00 */
[----:B---3--:R-:W-:-:S04]  /*0cc0*/  @!P0 IMAD R29, R22, R0, R25 ;  /* 0x00000000161d8224 */ /* 0x008fc800078e0219 */
[----:B----4-:R-:W-:-:S04]  /*0cd0*/  @!P0 IMAD R29, R28, R29, R7 ;  /* 0x0000001d1c1d8224 */ /* 0x010fc800078e0207 */
[----:B------:R-:W-:-:S04]  /*0ce0*/  @!P0 IMAD R29, R26, R29, R3 ;  /* 0x0000001d1a1d8224 */ /* 0x000fc800078e0203 */
[----:B0-----:R-:W-:-:S05]  /*0cf0*/  @!P0 IMAD.WIDE R18, R29, 0x4, R18 ;  /* 0x000000041d128825 */ /* 0x001fca00078e0212 */
[----:B------:R2:W5:Y:S02]  /*0d00*/  @!P0 LDG.E R27, desc[UR4][R18.64] ;  /* 0x00000004121b8981 */ /* 0x000564000c1e1900 */
.L_x_9:
[----:B------:R-:W-:Y:S05]  /*0d10*/  BSYNC.RECONVERGENT B2 ;  /* 0x0000000000027941 */ /* 0x000fea0003800200 */
.L_x_8:
[----:B--2---:R-:W2:Y:S01]  /*0d20*/  LDG.E R19, desc[UR4][R14.64] ;  /* 0x000000040e137981 */ /* 0x004ea2000c1e1900 */
[----:B-----5:R-:W-:Y:S02]  /*0d30*/  IMAD R0, R22, R0, R25 ;  /* 0x0000000016007224 */ /* 0x020fe400078e0219 */
[----:B------:R-:W-:Y:S01]  /*0d40*/  FMUL R18, R2, R27 ;  /* 0x0000001b02127220 */ /* 0x000fe20000400000 */
[----:B------:R-:W-:Y:S01]  /*0d50*/  FSETP.GE.AND P0, PT, R4, R11, PT ;  /* 0x0000000b0400720b */ /* 0x000fe20003f06000 */
[----:B0-----:R-:W-:Y:S02]  /*0d60*/  IMAD R17, R0, R28, R7 ;  /* 0x0000001c00117224 */ /* 0x001fe400078e0207 */
[C---:B------:R-:W-:Y:S01]  /*0d70*/  IMAD R0, R6.reuse, UR6, R3 ;  /* 0x0000000606007c24 */ /* 0x040fe2000f8e0203 */
[----:B------:R-:W-:Y:S01]  /*0d80*/  IADD3 R3, PT, PT, R3, 0x1, RZ ;  /* 0x0000000103037810 */ /* 0x000fe20007ffe0ff */
[----:B------:R-:W-:Y:S02]  /*0d90*/  VIADD R6, R6, 0x1 ;  /* 0x0000000106067836 */ /* 0x000fe40000000000 */
[----:B------:R-:W-:-:S02]  /*0da0*/  IMAD R29, R17, R26, R0 ;  /* 0x0000001a111d7224 */ /* 0x000fc400078e0200 */
[----:B------:R-:W-:Y:S01]  /*0db0*/  FADD R0, R11, -R4 ;  /* 0x800000040b007221 */ /* 0x000fe20000000000 */
[----:B------:R-:W0:Y:S01]  /*0dc0*/  LDC.64 R16, c[0x0][0x3b0] ;  /* 0x0000ec00ff107b82 */ /* 0x000e220000000a00 */
[----:B------:R-:W-:Y:S02]  /*0dd0*/  I2FP.F32.S32 R4, R3 ;  /* 0x0000000300047245 */ /* 0x000fe40000201400 */
[----:B------:R-:W-:-:S04]  /*0de0*/  FADD R0, -|R0|, 1 ;  /* 0x3f80000000007421 */ /* 0x000fc80000000300 */
[----:B------:R-:W-:Y:S01]  /*0df0*/  FMUL R27, R0, R27 ;  /* 0x0000001b001b7220 */ /* 0x000fe20000400000 */
[----:B0-----:R-:W-:-:S04]  /*0e00*/  IMAD.WIDE R28, R29, 0x4, R16 ;  /* 0x000000041d1c7825 */ /* 0x001fc800078e0210 */
[----:B--2---:R-:W-:-:S04]  /*0e10*/  FMUL R19, R19, R2 ;  /* 0x0000000213137220 */ /* 0x004fc80000400000 */
[----:B------:R-:W-:Y:S02]  /*0e20*/  FMUL R26, R19, R0 ;  /* 0x00000000131a7220 */ /* 0x000fe40000400000 */
[----:B------:R-:W0:Y:S03]  /*0e30*/  F2F.F64.F32 R18, R18 ;  /* 0x0000001200127310 */ /* 0x000e260000201800 */
[----:B------:R2:W-:Y:S01]  /*0e40*/  STG.E desc[UR4][R28.64], R26 ;  /* 0x0000001a1c007986 */ /* 0x0005e2000c101904 */
[----:B0-----:R-:W-:-:S04]  /*0e50*/  DADD R16, -RZ, -R18 ;  /* 0x00000000ff107229 */ /* 0x001fc80000000912 */
[----:B--2---:R-:W-:Y:S08]  /*0e60*/  F2F.F64.F32 R26, R27 ;  /* 0x0000001b001a7310 */ /* 0x004ff00000201800 */
[----:B------:R-:W-:Y:S01]  /*0e70*/  F2F.F64.F32 R28, R12 ;  /* 0x0000000c001c7310 */ /* 0x000fe20000201800 */
[----:B------:R-:W-:Y:S02]  /*0e80*/  FSEL R16, R18, R16, P0 ;  /* 0x0000001012107208 */ /* 0x000fe40000000000 */
[----:B------:R-:W-:-:S02]  /*0e90*/  FSEL R17, R19, R17, P0 ;  /* 0x0000001113117208 */ /* 0x000fc40000000000 */
[----:B------:R-:W-:-:S03]  /*0ea0*/  FSETP.GE.AND P0, PT, R8, R4, PT ;  /* 0x000000040800720b */ /* 0x000fc60003f06000 */
[----:B------:R-:W0:Y:S02]  /*0eb0*/  F2F.F64.F32 R18, R10 ;  /* 0x0000000a00127310 */ /* 0x000e240000201800 */
[----:B0-----:R-:W-:Y:S02]  /*0ec0*/  DADD R18, R18, R16 ;  /* 0x0000000012127229 */ /* 0x001fe40000000010 */
[----:B------:R-:W-:-:S04]  /*0ed0*/  DADD R16, -RZ, -R26 ;  /* 0x00000000ff107229 */ /* 0x000fc8000000091a */
[----:B------:R0:W2:Y:S06]  /*0ee0*/  F2F.F32.F64 R10, R18 ;  /* 0x00000012000a7310 */ /* 0x0000ac0000301000 */
[----:B------:R-:W-:Y:S02]  /*0ef0*/  FSEL R16, R26, R16, P1 ;  /* 0x000000101a107208 */ /* 0x000fe40000800000 */
[----:B------:R-:W-:-:S06]  /*0f00*/  FSEL R17, R27, R17, P1 ;  /* 0x000000111b117208 */ /* 0x000fcc0000800000 */
[----:B------:R-:W-:-:S06]  /*0f10*/  DADD R16, R28, R16 ;  /* 0x000000001c107229 */ /* 0x000fcc0000000010 */
[----:B------:R0:W3:Y:S01]  /*0f20*/  F2F.F32.F64 R12, R16 ;  /* 0x00000010000c7310 */ /* 0x0000e20000301000 */
[----:B--2---:R-:W-:Y:S05]  /*0f30*/  @P0 BRA `(.L_x_10) ;  /* 0xfffffffc00180947 */ /* 0x004fea000383ffff */
.L_x_7:
[----:B------:R-:W-:Y:S05]  /*0f40*/  BSYNC.RECONVERGENT B1 ;  /* 0x0000000000017941 */ /* 0x000fea0003800200 */
.L_x_6:
[----:B------:R-:W-:-:S05]  /*0f50*/  VIADD R7, R7, 0x1 ;  /* 0x0000000107077836 */ /* 0x000fca0000000000 */
[----:B------:R-:W-:-:S04]  /*0f60*/  I2FP.F32.S32 R0, R7 ;  /* 0x0000000700007245 */ /* 0x000fc80000201400 */
[----:B------:R-:W-:-:S13]  /*0f70*/  FSETP.GE.AND P0, PT, R13, R0, PT ;  /* 0x000000000d00720b */ /* 0x000fda0003f06000 */
[----:B------:R-:W-:Y:S05]  /*0f80*/  @P0 BRA `(.L_x_11) ;  /* 0xfffffff800e40947 */ /* 0x000fea000383ffff */
.L_x_5:
[----:B------:R-:W-:Y:S05]  /*0f90*/  BSYNC.RECONVERGENT B0 ;  /* 0x0000000000007941 */ /* 0x000fea0003800200 */
.L_x_4:
[----:B------:R-:W2:Y:S01]  /*0fa0*/  LDG.E R5, desc[UR4][R14.64] ;  /* 0x000000040e057981 */ /* 0x000ea2000c1e1900 */
[----:B------:R-:W4:Y:S01]  /*0fb0*/  LDC.64 R2, c[0x0][0x3b8] ;  /* 0x0000ee00ff027b82 */ /* 0x000f220000000a00 */
[----:B---3--:R-:W-:Y:S01]  /*0fc0*/  FMUL R0, R23, R12 ;  /* 0x0000000c17007220 */ /* 0x008fe20000400000 */
[----:B------:R-:W-:-:S04]  /*0fd0*/  IMAD R7, R24, 0x6, RZ ;  /* 0x0000000618077824 */ /* 0x000fc800078e02ff */
[----:B----4-:R-:W-:-:S04]  /*0fe0*/  IMAD.WIDE R2, R7, 0x4, R2 ;  /* 0x0000000407027825 */ /* 0x010fc800078e0202 */
[----:B--2---:R-:W-:-:S05]  /*0ff0*/  FMUL R5, R0, R5 ;  /* 0x0000000500057220 */ /* 0x004fca0000400000 */
[----:B------:R2:W-:Y:S04]  /*1000*/  STG.E desc[UR4][R2.64], R5 ;  /* 0x0000000502007986 */ /* 0x0005e8000c101904 */
[----:B------:R-:W3:Y:S01]  /*1010*/  LDG.E R7, desc[UR4][R14.64] ;  /* 0x000000040e077981 */ /* 0x000ee2000c1e1900 */
[----:B------:R-:W-:-:S04]  /*1020*/  FMUL R0, R21, R12 ;  /* 0x0000000c15007220 */ /* 0x000fc80000400000 */
[----:B---3--:R-:W-:-:S05]  /*1030*/  FMUL R7, R0, R7 ;  /* 0x0000000700077220 */ /* 0x008fca0000400000 */
[----:B------:R-:W-:Y:S04]  /*1040*/  STG.E desc[UR4][R2.64+0x8], R7 ;  /* 0x0000080702007986 */ /* 0x000fe8000c101904 */
[----:B------:R-:W3:Y:S02]  /*1050*/  LDG.E R9, desc[UR4][R14.64] ;  /* 0x000000040e097981 */ /* 0x000ee4000c1e1900 */
[----:B---3--:R-:W-:-:S05]  /*1060*/  FMUL R9, R9, R12 ;  /* 0x0000000c09097220 */ /* 0x008fca0000400000 */
[----:B------:R-:W-:Y:S04]  /*1070*/  STG.E desc[UR4][R2.64+0x10], R9 ;  /* 0x0000100902007986 */ /* 0x000fe8000c101904 */
[----:B------:R-:W3:Y:S01]  /*1080*/  LDG.E R0, desc[UR4][R14.64] ;  /* 0x000000040e007981 */ /* 0x000ee2000c1e1900 */
[----:B------:R-:W-:-:S04]  /*1090*/  FMUL R23, R23, R10 ;  /* 0x0000000a17177220 */ /* 0x000fc80000400000 */
[----:B---3--:R-:W-:-:S05]  /*10a0*/  FMUL R23, R23, R0 ;  /* 0x0000000017177220 */ /* 0x008fca0000400000 */
[----:B------:R-:W-:Y:S04]  /*10b0*/  STG.E desc[UR4][R2.64+0x4], R23 ;  /* 0x0000041702007986 */ /* 0x000fe8000c101904 */
[----:B------:R-:W3:Y:S01]  /*10c0*/  LDG.E R0, desc[UR4][R14.64] ;  /* 0x000000040e007981 */ /* 0x000ee2000c1e1900 */
[----:B------:R-:W-:-:S04]  /*10d0*/  FMUL R21, R21, R10 ;  /* 0x0000000a15157220 */ /* 0x000fc80000400000 */
[----:B---3--:R-:W-:-:S05]  /*10e0*/  FMUL R21, R21, R0 ;  /* 0x0000000015157220 */ /* 0x008fca0000400000 */
[----:B------:R-:W-:Y:S04]  /*10f0*/  STG.E desc[UR4][R2.64+0xc], R21 ;  /* 0x00000c1502007986 */ /* 0x000fe8000c101904 */
[----:B--2---:R-:W2:Y:S02]  /*1100*/  LDG.E R5, desc[UR4][R14.64] ;  /* 0x000000040e057981 */ /* 0x004ea4000c1e1900 */
[----:B--2---:R-:W-:-:S05]  /*1110*/  FMUL R5, R5, R10 ;  /* 0x0000000a05057220 */ /* 0x004fca0000400000 */
[----:B------:R-:W-:Y:S01]  /*1120*/  STG.E desc[UR4][R2.64+0x14], R5 ;  /* 0x0000140502007986 */ /* 0x000fe2000c101904 */
[----:B------:R-:W-:Y:S05]  /*1130*/  EXIT ;  /* 0x000000000000794d */ /* 0x000fea0003800000 */
        .weak           $__internal_0_$__cuda_sm3x_div_rn_noftz_f32_slowpath
        .type           $__internal_0_$__cuda_sm3x_div_rn_noftz_f32_slowpath,@function
        .size           $__internal_0_$__cuda_sm3x_div_rn_noftz_f32_slowpath,(.L_x_46 - $__internal_0_$__cuda_sm3x_div_rn_noftz_f32_slowpath)
$__internal_0_$__cuda_sm3x_div_rn_noftz_f32_slowpath:
[--C-:B------:R-:W-:Y:S01]  /*1140*/  SHF.R.U32.HI R10, RZ, 0x17, R3.reuse ;  /* 0x00000017ff0a7819 */ /* 0x100fe20000011603 */
[----:B------:R-:W-:Y:S01]  /*1150*/  BSSY.RECONVERGENT B1, `(.L_x_12) ;  /* 0x0000063000017945 */ /* 0x000fe20003800200 */
[----:B------:R-:W-:Y:S01]  /*1160*/  SHF.R.U32.HI R8, RZ, 0x17, R0 ;  /* 0x00000017ff087819 */ /* 0x000fe20000011600 */
[----:B------:R-:W-:Y:S01]  /*1170*/  IMAD.MOV.U32 R11, RZ, RZ, R3 ;  /* 0x000000ffff0b7224 */ /* 0x000fe200078e0003 */
[----:B------:R-:W-:Y:S02]  /*1180*/  LOP3.LUT R10, R10, 0xff, RZ, 0xc0, !PT ;  /* 0x000000ff0a0a7812 */ /* 0x000fe400078ec0ff */
[----:B------:R-:W-:Y:S02]  /*1190*/  LOP3.LUT R13, R8, 0xff, RZ, 0xc0, !PT ;  /* 0x000000ff080d7812 */ /* 0x000fe400078ec0ff */
[----:B------:R-:W-:-:S03]  /*11a0*/  IADD3 R14, PT, PT, R10, -0x1, RZ ;  /* 0xffffffff0a0e7810 */ /* 0x000fc60007ffe0ff */
[----:B------:R-:W-:Y:S01]  /*11b0*/  VIADD R12, R13, 0xffffffff ;  /* 0xffffffff0d0c7836 */ /* 0x000fe20000000000 */
[----:B------:R-:W-:-:S04]  /*11c0*/  ISETP.GT.U32.AND P0, PT, R14, 0xfd, PT ;  /* 0x000000fd0e00780c */ /* 0x000fc80003f04070 */
[----:B------:R-:W-:-:S13]  /*11d0*/  ISETP.GT.U32.OR P0, PT, R12, 0xfd, P0 ;  /* 0x000000fd0c00780c */ /* 0x000fda0000704470 */
[----:B------:R-:W-:Y:S01]  /*11e0*/  @!P0 MOV R8, RZ ;  /* 0x000000ff00088202 */ /* 0x000fe20000000f00 */
[----:B------:R-:W-:Y:S06]  /*11f0*/  @!P0 BRA `(.L_x_13) ;  /* 0x00000000005c8947 */ /* 0x000fec0003800000 */
[----:B------:R-:W-:Y:S02]  /*1200*/  FSETP.GTU.FTZ.AND P0, PT, |R0|, +INF , PT ;  /* 0x7f8000000000780b */ /* 0x000fe40003f1c200 */
[----:B------:R-:W-:-:S04]  /*1210*/  FSETP.GTU.FTZ.AND P1, PT, |R3|, +INF , PT ;  /* 0x7f8000000300780b */ /* 0x000fc80003f3c200 */
[----:B------:R-:W-:-:S13]  /*1220*/  PLOP3.LUT P0, PT, P0, P1, PT, 0xf8, 0x8f ;  /* 0x00000000008f781c */ /* 0x000fda0000703f70 */
[----:B------:R-:W-:Y:S05]  /*1230*/  @P0 BRA `(.L_x_14) ;  /* 0x00000004004c0947 */ /* 0x000fea0003800000 */
[----:B------:R-:W-:-:S13]  /*1240*/  LOP3.LUT P0, RZ, R11, 0x7fffffff, R0, 0xc8, !PT ;  /* 0x7fffffff0bff7812 */ /* 0x000fda000780c800 */
[----:B------:R-:W-:Y:S05]  /*1250*/  @!P0 BRA `(.L_x_15) ;  /* 0x00000004003c8947 */ /* 0x000fea0003800000 */
[C---:B------:R-:W-:Y:S02]  /*1260*/  FSETP.NEU.FTZ.AND P2, PT, |R0|.reuse, +INF , PT ;  /* 0x7f8000000000780b */ /* 0x040fe40003f5d200 */
[----:B------:R-:W-:Y:S02]  /*1270*/  FSETP.NEU.FTZ.AND P1, PT, |R3|, +INF , PT ;  /* 0x7f8000000300780b */ /* 0x000fe40003f3d200 */
[----:B------:R-:W-:-:S11]  /*1280*/  FSETP.NEU.FTZ.AND P0, PT, |R0|, +INF , PT ;  /* 0x7f8000000000780b */ /* 0x000fd60003f1d200 */
[----:B------:R-:W-:Y:S05]  /*1290*/  @!P1 BRA !P2, `(.L_x_15) ;  /* 0x00000004002c9947 */ /* 0x000fea0005000000 */
[----:B------:R-:W-:-:S04]  /*12a0*/  LOP3.LUT P2, RZ, R0, 0x7fffffff, RZ, 0xc0, !PT ;  /* 0x7fffffff00ff7812 */ /* 0x000fc8000784c0ff */
[----:B------:R-:W-:-:S13]  /*12b0*/  PLOP3.LUT P1, PT, P1, P2, PT, 0x2f, 0xf2 ;  /* 0x0000000000f2781c */ /* 0x000fda0000f24577 */
[----:B------:R-:W-:Y:S05]  /*12c0*/  @P1 BRA `(.L_x_16) ;  /* 0x0000000400181947 */ /* 0x000fea0003800000 */
[----:B------:R-:W-:-:S04]  /*12d0*/  LOP3.LUT P1, RZ, R11, 0x7fffffff, RZ, 0xc0, !PT ;  /* 0x7fffffff0bff7812 */ /* 0x000fc8000782c0ff */
[----:B------:R-:W-:-:S13]  /*12e0*/  PLOP3.LUT P0, PT, P0, P1, PT, 0x2f, 0xf2 ;  /* 0x0000000000f2781c */ /* 0x000fda0000702577 */
[----:B------:R-:W-:Y:S05]  /*12f0*/  @P0 BRA `(.L_x_17) ;  /* 0x0000000400000947 */ /* 0x000fea0003800000 */
[----:B------:R-:W-:Y:S02]  /*1300*/  ISETP.GE.AND P0, PT, R12, RZ, PT ;  /* 0x000000ff0c00720c */ /* 0x000fe40003f06270 */
[----:B------:R-:W-:-:S11]  /*1310*/  ISETP.GE.AND P1, PT, R14, RZ, PT ;  /* 0x000000ff0e00720c */ /* 0x000fd60003f26270 */
[----:B------:R-:W-:Y:S02]  /*1320*/  @P0 IMAD.MOV.U32 R8, RZ, RZ, RZ ;  /* 0x000000ffff080224 */ /* 0x000fe400078e00ff */
[----:B------:R-:W-:Y:S01]  /*1330*/  @!P0 FFMA R0, R0, 1.84467440737095516160e+19, RZ ;  /* 0x5f80000000008823 */ /* 0x000fe200000000ff */
[----:B------:R-:W-:Y:S02]  /*1340*/  @!P0 IMAD.MOV.U32 R8, RZ, RZ, -0x40 ;  /* 0xffffffc0ff088424 */ /* 0x000fe400078e00ff */
[----:B------:R-:W-:-:S03]  /*1350*/  @!P1 FFMA R11, R3, 1.84467440737095516160e+19, RZ ;  /* 0x5f800000030b9823 */ /* 0x000fc600000000ff */
[----:B------:R-:W-:-:S07]  /*1360*/  @!P1 IADD3 R8, PT, PT, R8, 0x40, RZ ;  /* 0x0000004008089810 */ /* 0x000fce0007ffe0ff */
.L_x_13:
[----:B------:R-:W-:Y:S01]  /*1370*/  LEA R12, R10, 0xc0800000, 0x17 ;  /* 0xc08000000a0c7811 */ /* 0x000fe200078eb8ff */
[----:B------:R-:W-:Y:S01]  /*1380*/  VIADD R13, R13, 0xffffff81 ;  /* 0xffffff810d0d7836 */ /* 0x000fe20000000000 */
[----:B------:R-:W-:Y:S03]  /*1390*/  BSSY.RECONVERGENT B2, `(.L_x_18) ;  /* 0x0000035000027945 */ /* 0x000fe60003800200 */
[----:B------:R-:W-:Y:S02]  /*13a0*/  IMAD.IADD R12, R11, 0x1, -R12 ;  /* 0x000000010b0c7824 */ /* 0x000fe400078e0a0c */
[C---:B------:R-:W-:Y:S01]  /*13b0*/  IMAD R0, R13.reuse, -0x800000, R0 ;  /* 0xff8000000d007824 */ /* 0x040fe200078e0200 */
[----:B------:R-:W-:Y:S01]  /*13c0*/  IADD3 R13, PT, PT, R13, 0x7f, -R10 ;  /* 0x0000007f0d0d7810 */ /* 0x000fe20007ffe80a */
[----:B------:R-:W0:Y:S01]  /*13d0*/  MUFU.RCP R11, R12 ;  /* 0x0000000c000b7308 */ /* 0x000e220000001000 */
[----:B------:R-:W-:-:S02]  /*13e0*/  FADD.FTZ R15, -R12, -RZ ;  /* 0x800000ff0c0f7221 */ /* 0x000fc40000010100 */
[----:B------:R-:W-:Y:S02]  /*13f0*/  IADD3 R13, PT, PT, R13, R8, RZ ;  /* 0x000000080d0d7210 */ /* 0x000fe40007ffe0ff */
[----:B0-----:R-:W-:-:S04]  /*1400*/  FFMA R14, R11, R15, 1 ;  /* 0x3f8000000b0e7423 */ /* 0x001fc8000000000f */
[----:B------:R-:W-:-:S04]  /*1410*/  FFMA R11, R11, R14, R11 ;  /* 0x0000000e0b0b7223 */ /* 0x000fc8000000000b */
[----:B------:R-:W-:-:S04]  /*1420*/  FFMA R14, R0, R11, RZ ;  /* 0x0000000b000e7223 */ /* 0x000fc800000000ff */
[----:B------:R-:W-:-:S04]  /*1430*/  FFMA R16, R15, R14, R0 ;  /* 0x0000000e0f107223 */ /* 0x000fc80000000000 */
[----:B------:R-:W-:-:S04]  /*1440*/  FFMA R16, R11, R16, R14 ;  /* 0x000000100b107223 */ /* 0x000fc8000000000e */
[----:B------:R-:W-:-:S04]  /*1450*/  FFMA R15, R15, R16, R0 ;  /* 0x000000100f0f7223 */ /* 0x000fc80000000000 */
[----:B------:R-:W-:-:S05]  /*1460*/  FFMA R0, R11, R15, R16 ;  /* 0x0000000f0b007223 */ /* 0x000fca0000000010 */
[----:B------:R-:W-:-:S04]  /*1470*/  SHF.R.U32.HI R10, RZ, 0x17, R0 ;  /* 0x00000017ff0a7819 */ /* 0x000fc80000011600 */
[----:B------:R-:W-:-:S05]  /*1480*/  LOP3.LUT R10, R10, 0xff, RZ, 0xc0, !PT ;  /* 0x000000ff0a0a7812 */ /* 0x000fca00078ec0ff */
[----:B------:R-:W-:-:S05]  /*1490*/  IMAD.IADD R12, R10, 0x1, R13 ;  /* 0x000000010a0c7824 */ /* 0x000fca00078e020d */
[----:B------:R-:W-:-:S04]  /*14a0*/  IADD3 R8, PT, PT, R12, -0x1, RZ ;  /* 0xffffffff0c087810 */ /* 0x000fc80007ffe0ff */
[----:B------:R-:W-:-:S13]  /*14b0*/  ISETP.GE.U32.AND P0, PT, R8, 0xfe, PT ;  /* 0x000000fe0800780c */ /* 0x000fda0003f06070 */
[----:B------:R-:W-:Y:S05]  /*14c0*/  @!P0 BRA `(.L_x_19) ;  /* 0x0000000000808947 */ /* 0x000fea0003800000 */
[----:B------:R-:W-:-:S13]  /*14d0*/  ISETP.GT.AND P0, PT, R12, 0xfe, PT ;  /* 0x000000fe0c00780c */ /* 0x000fda0003f04270 */
[----:B------:R-:W-:Y:S05]  /*14e0*/  @P0 BRA `(.L_x_20) ;  /* 0x00000000006c0947 */ /* 0x000fea0003800000 */
[----:B------:R-:W-:-:S13]  /*14f0*/  ISETP.GE.AND P0, PT, R12, 0x1, PT ;  /* 0x000000010c00780c */ /* 0x000fda0003f06270 */
[----:B------:R-:W-:Y:S05]  /*1500*/  @P0 BRA `(.L_x_21) ;  /* 0x0000000000740947 */ /* 0x000fea0003800000 */
[----:B------:R-:W-:Y:S02]  /*1510*/  ISETP.GE.AND P0, PT, R12, -0x18, PT ;  /* 0xffffffe80c00780c */ /* 0x000fe40003f06270 */
[----:B------:R-:W-:-:S11]  /*1520*/  LOP3.LUT R0, R0, 0x80000000, RZ, 0xc0, !PT ;  /* 0x8000000000007812 */ /* 0x000fd600078ec0ff */
[----:B------:R-:W-:Y:S05]  /*1530*/  @!P0 BRA `(.L_x_21) ;  /* 0x0000000000688947 */ /* 0x000fea0003800000 */
[CCC-:B------:R-:W-:Y:S01]  /*1540*/  FFMA.RZ R8, R11.reuse, R15.reuse, R16.reuse ;  /* 0x0000000f0b087223 */ /* 0x1c0fe2000000c010 */
[C---:B------:R-:W-:Y:S01]  /*1550*/  VIADD R13, R12.reuse, 0x20 ;  /* 0x000000200c0d7836 */ /* 0x040fe20000000000 */
[C---:B------:R-:W-:Y:S02]  /*1560*/  ISETP.NE.AND P2, PT, R12.reuse, RZ, PT ;  /* 0x000000ff0c00720c */ /* 0x040fe40003f45270 */
[----:B------:R-:W-:Y:S02]  /*1570*/  ISETP.NE.AND P1, PT, R12, RZ, PT ;  /* 0x000000ff0c00720c */ /* 0x000fe40003f25270 */
[----:B------:R-:W-:Y:S01]  /*1580*/  LOP3.LUT R10, R8, 0x7fffff, RZ, 0xc0, !PT ;  /* 0x007fffff080a7812 */ /* 0x000fe200078ec0ff */
[CCC-:B------:R-:W-:Y:S01]  /*1590*/  FFMA.RP R8, R11.reuse, R15.reuse, R16.reuse ;  /* 0x0000000f0b087223 */ /* 0x1c0fe20000008010 */
[----:B------:R-:W-:Y:S01]  /*15a0*/  FFMA.RM R11, R11, R15, R16 ;  /* 0x0000000f0b0b7223 */ /* 0x000fe20000004010 */
[----:B------:R-:W-:Y:S02]  /*15b0*/  IADD3 R12, PT, PT, -R12, RZ, RZ ;  /* 0x000000ff0c0c7210 */ /* 0x000fe40007ffe1ff */
[----:B------:R-:W-:-:S02]  /*15c0*/  LOP3.LUT R10, R10, 0x800000, RZ, 0xfc, !PT ;  /* 0x008000000a0a7812 */ /* 0x000fc400078efcff */
[----:B------:R-:W-:Y:S02]  /*15d0*/  FSETP.NEU.FTZ.AND P0, PT, R8, R11, PT ;  /* 0x0000000b0800720b */ /* 0x000fe40003f1d000 */
[----:B------:R-:W-:Y:S02]  /*15e0*/  SHF.L.U32 R13, R10, R13, RZ ;  /* 0x0000000d0a0d7219 */ /* 0x000fe400000006ff */
[----:B------:R-:W-:Y:S02]  /*15f0*/  SEL R11, R12, RZ, P2 ;  /* 0x000000ff0c0b7207 */ /* 0x000fe40001000000 */
[----:B------:R-:W-:Y:S02]  /*1600*/  ISETP.NE.AND P1, PT, R13, RZ, P1 ;  /* 0x000000ff0d00720c */ /* 0x000fe40000f25270 */
[----:B------:R-:W-:Y:S02]  /*1610*/  SHF.R.U32.HI R11, RZ, R11, R10 ;  /* 0x0000000bff0b7219 */ /* 0x000fe4000001160a */
[----:B------:R-:W-:-:S02]  /*1620*/  PLOP3.LUT P0, PT, P0, P1, PT, 0xf8, 0x8f ;  /* 0x00000000008f781c */ /* 0x000fc40000703f70 */
[----:B------:R-:W-:Y:S02]  /*1630*/  SHF.R.U32.HI R13, RZ, 0x1, R11 ;  /* 0x00000001ff0d7819 */ /* 0x000fe4000001160b */
[----:B------:R-:W-:-:S04]  /*1640*/  SEL R8, RZ, 0x1, !P0 ;  /* 0x00000001ff087807 */ /* 0x000fc80004000000 */
[----:B------:R-:W-:-:S04]  /*1650*/  LOP3.LUT R8, R8, 0x1, R13, 0xf8, !PT ;  /* 0x0000000108087812 */ /* 0x000fc800078ef80d */
[----:B------:R-:W-:-:S05]  /*1660*/  LOP3.LUT R8, R8, R11, RZ, 0xc0, !PT ;  /* 0x0000000b08087212 */ /* 0x000fca00078ec0ff */
[----:B------:R-:W-:-:S05]  /*1670*/  IMAD.IADD R13, R13, 0x1, R8 ;  /* 0x000000010d0d7824 */ /* 0x000fca00078e0208 */
[----:B------:R-:W-:Y:S01]  /*1680*/  LOP3.LUT R0, R13, R0, RZ, 0xfc, !PT ;  /* 0x000000000d007212 */ /* 0x000fe200078efcff */
[----:B------:R-:W-:Y:S06]  /*1690*/  BRA `(.L_x_21) ;  /* 0x0000000000107947 */ /* 0x000fec0003800000 */
.L_x_20:
[----:B------:R-:W-:-:S04]  /*16a0*/  LOP3.LUT R0, R0, 0x80000000, RZ, 0xc0, !PT ;  /* 0x8000000000007812 */ /* 0x000fc800078ec0ff */
[----:B------:R-:W-:Y:S01]  /*16b0*/  LOP3.LUT R0, R0, 0x7f800000, RZ, 0xfc, !PT ;  /* 0x7f80000000007812 */ /* 0x000fe200078efcff */
[----:B------:R-:W-:Y:S06]  /*16c0*/  BRA `(.L_x_21) ;  /* 0x0000000000047947 */ /* 0x000fec0003800000 */
.L_x_19:
[----:B------:R-:W-:-:S07]  /*16d0*/  LEA R0, R13, R0, 0x17 ;  /* 0x000000000d007211 */ /* 0x000fce00078eb8ff */
.L_x_21:
[----:B------:R-:W-:Y:S05]  /*16e0*/  BSYNC.RECONVERGENT B2 ;  /* 0x0000000000027941 */ /* 0x000fea0003800200 */
.L_x_18:
[----:B------:R-:W-:Y:S05]  /*16f0*/  BRA `(.L_x_22) ;  /* 0x0000000000207947 */ /* 0x000fea0003800000 */
.L_x_17:
[----:B------:R-:W-:-:S04]  /*1700*/  LOP3.LUT R0, R11, 0x80000000, R0, 0x48, !PT ;  /* 0x800000000b007812 */ /* 0x000fc800078e4800 */
[----:B------:R-:W-:Y:S01]  /*1710*/  LOP3.LUT R0, R0, 0x7f800000, RZ, 0xfc, !PT ;  /* 0x7f80000000007812 */ /* 0x000fe200078efcff */
[----:B------:R-:W-:Y:S06]  /*1720*/  BRA `(.L_x_22) ;  /* 0x0000000000147947 */ /* 0x000fec0003800000 */
.L_x_16:
[----:B------:R-:W-:Y:S01]  /*1730*/  LOP3.LUT R0, R11, 0x80000000, R0, 0x48, !PT ;  /* 0x800000000b007812 */ /* 0x000fe200078e4800 */
[----:B------:R-:W-:Y:S06]  /*1740*/  BRA `(.L_x_22) ;  /* 0x00000000000c7947 */ /* 0x000fec0003800000 */
.L_x_15:
[----:B------:R-:W0:Y:S01]  /*1750*/  MUFU.RSQ R0, -QNAN ;  /* 0xffc0000000007908 */ /* 0x000e220000001400 */
[----:B------:R-:W-:Y:S05]  /*1760*/  BRA `(.L_x_22) ;  /* 0x0000000000047947 */ /* 0x000fea0003800000 */
.L_x_14:
[----:B------:R-:W-:-:S07]  /*1770*/  FADD.FTZ R0, R0, R3 ;  /* 0x0000000300007221 */ /* 0x000fce0000010000 */
.L_x_22:
[----:B------:R-:W-:Y:S05]  /*1780*/  BSYNC.RECONVERGENT B1 ;  /* 0x0000000000017941 */ /* 0x000fea0003800200 */
.L_x_12:
[----:B------:R-:W-:Y:S02]  /*1790*/  HFMA2 R11, -RZ, RZ, 0, 0 ;  /* 0x00000000ff0b7431 */ /* 0x000fe400000001ff */
[----:B------:R-:W-:-:S04]  /*17a0*/  IMAD.MOV.U32 R10, RZ, RZ, R6 ;  /* 0x000000ffff0a7224 */ /* 0x000fc800078e0006 */
[----:B0-----:R-:W-:Y:S05]  /*17b0*/  RET.REL.NODEC R10 `(_Z14AffineBackwardPKfPKiS0_iS0_S0_PfS3_) ;  /* 0xffffffe80a107950 */ /* 0x001fea0003c3ffff */
.L_x_23:
[----:B------:R-:W-:-:S00]  /*17c0*/  BRA `(.L_x_23) ;  /* 0xfffffffc00fc7947 */ /* 0x000fc0000383ffff */
[----:B------:R-:W-:-:S00]  /*17d0*/  NOP ;  /* 0x0000000000007918 */ /* 0x000fc00000000000 */
        /* <DEDUP_REMOVED lines=10> */
.L_x_46:


//--------------------- .text._Z13AffineForwardPKfPKiS0_iPf --------------------------
	.section	.text._Z13AffineForwardPKfPKiS0_iPf,"ax",@progbits
	.align	128
        .global         _Z13AffineForwardPKfPKiS0_iPf
        .type           _Z13AffineForwardPKfPKiS0_iPf,@function
        .size           _Z13AffineForwardPKfPKiS0_iPf,(.L_x_47 - _Z13AffineForwardPKfPKiS0_iPf)
        .other          _Z13AffineForwardPKfPKiS0_iPf,@"STO_CUDA_ENTRY STV_DEFAULT"
_Z13AffineForwardPKfPKiS0_iPf:
.text._Z13AffineForwardPKfPKiS0_iPf:
        /* <DEDUP_REMOVED lines=17> */
[-C--:B---3--:R-:W-:Y:S02]  /*0110*/  IABS R2, R0.reuse ;  /* 0x0000000000027213 */ /* 0x088fe40000000000 */
[----:B------:R-:W-:-:S05]  /*0120*/  IABS R12, R0 ;  /* 0x00000000000c7213 */ /* 0x000fca0000000000 */
[----:B------:R-:W1:Y:S01]  /*0130*/  I2F.RP R5, R2 ;  /* 0x0000000200057306 */ /* 0x000e620000209400 */
[----:B------:R-:W-:-:S07]  /*0140*/  IMAD.MOV R12, RZ, RZ, -R12 ;  /* 0x000000ffff0c7224 */ /* 0x000fce00078e0a0c */
[----:B0-----:R-:W0:Y:S08]  /*0150*/  MUFU.RCP R3, R3 ;  /* 0x0000000300037308 */ /* 0x001e300000001000 */
[----:B-1----:R-:W-:Y:S01]  /*0160*/  MUFU.RCP R5, R5 ;  /* 0x0000000500057308 */ /* 0x002fe20000001000 */
[----:B0-----:R-:W-:-:S07]  /*0170*/  VIADD R8, R3, 0xffffffe ;  /* 0x0ffffffe03087836 */ /* 0x001fce0000000000 */
[----:B------:R0:W1:Y:S02]  /*0180*/  F2I.FTZ.U32.TRUNC.NTZ R9, R8 ;  /* 0x0000000800097305 */ /* 0x000064000021f000 */
[----:B0-----:R-:W-:Y:S02]  /*0190*/  IMAD.MOV.U32 R8, RZ, RZ, RZ ;  /* 0x000000ffff087224 */ /* 0x001fe400078e00ff */
[----:B-1----:R-:W-:-:S04]  /*01a0*/  IMAD.MOV R10, RZ, RZ, -R9 ;  /* 0x000000ffff0a7224 */ /* 0x002fc800078e0a09 */
[----:B------:R-:W-:Y:S01]  /*01b0*/  IMAD R15, R10, R13, RZ ;  /* 0x0000000d0a0f7224 */ /* 0x000fe200078e02ff */
[----:B------:R-:W-:-:S03]  /*01c0*/  IABS R10, R11 ;  /* 0x0000000b000a7213 */ /* 0x000fc60000000000 */
[----:B------:R-:W-:-:S04]  /*01d0*/  IMAD.HI.U32 R9, R9, R15, R8 ;  /* 0x0000000f09097227 */ /* 0x000fc800078e0008 */
[----:B------:R-:W-:Y:S02]  /*01e0*/  IMAD.MOV R8, RZ, RZ, -R10 ;  /* 0x000000ffff087224 */ /* 0x000fe400078e0a0a */
[----:B------:R-:W-:-:S04]  /*01f0*/  IMAD.HI.U32 R3, R9, R4, RZ ;  /* 0x0000000409037227 */ /* 0x000fc800078e00ff */
[----:B------:R-:W-:Y:S02]  /*0200*/  IMAD R4, R3, R8, R4 ;  /* 0x0000000803047224 */ /* 0x000fe400078e0204 */
[----:B------:R-:W-:-:S03]  /*0210*/  VIADD R8, R5, 0xffffffe ;  /* 0x0ffffffe05087836 */ /* 0x000fc60000000000 */
[----:B------:R-:W-:Y:S01]  /*0220*/  ISETP.GT.U32.AND P2, PT, R13, R4, PT ;  /* 0x000000040d00720c */ /* 0x000fe20003f44070 */
[----:B------:R0:W1:Y:S02]  /*0230*/  F2I.FTZ.U32.TRUNC.NTZ R9, R8 ;  /* 0x0000000800097305 */ /* 0x000064000021f000 */
[----:B0-----:R-:W-:-:S10]  /*0240*/  IMAD.MOV.U32 R8, RZ, RZ, RZ ;  /* 0x000000ffff087224 */ /* 0x001fd400078e00ff */
[-C--:B------:R-:W-:Y:S01]  /*0250*/  @!P2 IADD3 R4, PT, PT, R4, -R13.reuse, RZ ;  /* 0x8000000d0404a210 */ /* 0x080fe20007ffe0ff */
[----:B------:R-:W-:Y:S01]  /*0260*/  @!P2 VIADD R3, R3, 0x1 ;  /* 0x000000010303a836 */ /* 0x000fe20000000000 */
[----:B------:R-:W-:Y:S02]  /*0270*/  ISETP.NE.AND P2, PT, R11, RZ, PT ;  /* 0x000000ff0b00720c */ /* 0x000fe40003f45270 */
[----:B------:R-:W-:Y:S02]  /*0280*/  ISETP.GE.U32.AND P0, PT, R4, R13, PT ;  /* 0x0000000d0400720c */ /* 0x000fe40003f06070 */
[----:B------:R-:W-:Y:S02]  /*0290*/  LOP3.LUT R4, R6, R11, RZ, 0x3c, !PT ;  /* 0x0000000b06047212 */ /* 0x000fe400078e3cff */
[----:B-1----:R-:W-:Y:S02]  /*02a0*/  IADD3 R5, PT, PT, RZ, -R9, RZ ;  /* 0x80000009ff057210 */ /* 0x002fe40007ffe0ff */
[----:B------:R-:W-:-:S02]  /*02b0*/  ISETP.GE.AND P1, PT, R4, RZ, PT ;  /* 0x000000ff0400720c */ /* 0x000fc40003f26270 */
[----:B----4-:R-:W-:Y:S01]  /*02c0*/  IABS R4, R7 ;  /* 0x0000000700047213 */ /* 0x010fe20000000000 */
[----:B------:R-:W-:-:S04]  /*02d0*/  IMAD R5, R5, R2, RZ ;  /* 0x0000000205057224 */ /* 0x000fc800078e02ff */
[----:B------:R-:W-:Y:S02]  /*02e0*/  @P0 VIADD R3, R3, 0x1 ;  /* 0x0000000103030836 */ /* 0x000fe40000000000 */
[----:B------:R-:W-:Y:S02]  /*02f0*/  IMAD.HI.U32 R8, R9, R5, R8 ;  /* 0x0000000509087227 */ /* 0x000fe400078e0008 */
[----:B------:R-:W0:Y:S02]  /*0300*/  I2F.RP R9, R4 ;  /* 0x0000000400097306 */ /* 0x000e240000209400 */
[----:B------:R-:W-:Y:S01]  /*0310*/  @!P1 IMAD.MOV R3, RZ, RZ, -R3 ;  /* 0x000000ffff039224 */ /* 0x000fe200078e0a03 */
[----:B------:R-:W-:-:S04]  /*0320*/  @!P2 LOP3.LUT R3, RZ, R11, RZ, 0x33, !PT ;  /* 0x0000000bff03a212 */ /* 0x000fc800078e33ff */
[----:B------:R-:W-:Y:S01]  /*0330*/  IABS R10, R3 ;  /* 0x00000003000a7213 */ /* 0x000fe20000000000 */
[----:B------:R-:W-:-:S03]  /*0340*/  IMAD.MOV R14, RZ, RZ, -R3 ;  /* 0x000000ffff0e7224 */ /* 0x000fc600078e0a03 */
[----:B------:R-:W-:Y:S01]  /*0350*/  MOV R5, R10 ;  /* 0x0000000a00057202 */ /* 0x000fe20000000f00 */
[----:B------:R-:W-:Y:S01]  /*0360*/  IMAD.MOV.U32 R10, RZ, RZ, R12 ;  /* 0x000000ffff0a7224 */ /* 0x000fe200078e000c */
[----:B0-----:R-:W0:Y:S03]  /*0370*/  MUFU.RCP R9, R9 ;  /* 0x0000000900097308 */ /* 0x001e260000001000 */
[----:B------:R-:W-:-:S04]  /*0380*/  IMAD.HI.U32 R8, R8, R5, RZ ;  /* 0x0000000508087227 */ /* 0x000fc800078e00ff */
[----:B------:R-:W-:-:S05]  /*0390*/  IMAD R5, R8, R10, R5 ;  /* 0x0000000a08057224 */ /* 0x000fca00078e0205 */
[----:B------:R-:W-:Y:S01]  /*03a0*/  ISETP.GT.U32.AND P2, PT, R2, R5, PT ;  /* 0x000000050200720c */ /* 0x000fe20003f44070 */
[----:B0-----:R-:W-:Y:S01]  /*03b0*/  VIADD R12, R9, 0xffffffe ;  /* 0x0ffffffe090c7836 */ /* 0x001fe20000000000 */
[----:B------:R-:W-:-:S03]  /*03c0*/  IABS R9, R7 ;  /* 0x0000000700097213 */ /* 0x000fc60000000000 */
[----:B------:R0:W1:Y:S01]  /*03d0*/  F2I.FTZ.U32.TRUNC.NTZ R13, R12 ;  /* 0x0000000c000d7305 */ /* 0x000062000021f000 */
[----:B------:R-:W-:-:S07]  /*03e0*/  IADD3 R9, PT, PT, RZ, -R9, RZ ;  /* 0x80000009ff097210 */ /* 0x000fce0007ffe0ff */
[----:B------:R-:W-:Y:S01]  /*03f0*/  @!P2 IMAD.IADD R5, R5, 0x1, -R2 ;  /* 0x000000010505a824 */ /* 0x000fe200078e0a02 */
[----:B------:R-:W-:Y:S02]  /*0400*/  @!P2 IADD3 R8, PT, PT, R8, 0x1, RZ ;  /* 0x000000010808a810 */ /* 0x000fe40007ffe0ff */
[----:B------:R-:W-:Y:S02]  /*0410*/  ISETP.NE.AND P2, PT, R0, RZ, PT ;  /* 0x000000ff0000720c */ /* 0x000fe40003f45270 */
[----:B------:R-:W-:Y:S02]  /*0420*/  ISETP.GE.U32.AND P0, PT, R5, R2, PT ;  /* 0x000000020500720c */ /* 0x000fe40003f06070 */
[----:B------:R-:W-:Y:S01]  /*0430*/  LOP3.LUT R2, R3, R0, RZ, 0x3c, !PT ;  /* 0x0000000003027212 */ /* 0x000fe200078e3cff */
[----:B0-----:R-:W-:-:S03]  /*0440*/  IMAD.MOV.U32 R12, RZ, RZ, RZ ;  /* 0x000000ffff0c7224 */ /* 0x001fc600078e00ff */
[----:B------:R-:W-:Y:S01]  /*0450*/  ISETP.GE.AND P1, PT, R2, RZ, PT ;  /* 0x000000ff0200720c */ /* 0x000fe20003f26270 */
[----:B-1----:R-:W-:-:S04]  /*0460*/  IMAD.MOV R5, RZ, RZ, -R13 ;  /* 0x000000ffff057224 */ /* 0x002fc800078e0a0d */
[----:B------:R-:W-:Y:S02]  /*0470*/  IMAD R5, R5, R4, RZ ;  /* 0x0000000405057224 */ /* 0x000fe400078e02ff */
[----:B------:R-:W-:Y:S02]  /*0480*/  @P0 VIADD R8, R8, 0x1 ;  /* 0x0000000108080836 */ /* 0x000fe40000000000 */
[----:B------:R-:W-:-:S04]  /*0490*/  IMAD.HI.U32 R12, R13, R5, R12 ;  /* 0x000000050d0c7227 */ /* 0x000fc800078e000c */
[----:B------:R-:W-:Y:S01]  /*04a0*/  @!P1 IMAD.MOV R8, RZ, RZ, -R8 ;  /* 0x000000ffff089224 */ /* 0x000fe200078e0a08 */
[----:B------:R-:W-:-:S04]  /*04b0*/  @!P2 LOP3.LUT R8, RZ, R0, RZ, 0x33, !PT ;  /* 0x00000000ff08a212 */ /* 0x000fc800078e33ff */
[----:B------:R-:W-:-:S05]  /*04c0*/  IABS R2, R8 ;  /* 0x0000000800027213 */ /* 0x000fca0000000000 */
[----:B------:R-:W-:-:S04]  /*04d0*/  IMAD.MOV.U32 R5, RZ, RZ, R2 ;  /* 0x000000ffff057224 */ /* 0x000fc800078e0002 */
[----:B------:R-:W-:Y:S01]  /*04e0*/  IMAD.HI.U32 R2, R12, R5, RZ ;  /* 0x000000050c027227 */ /* 0x000fe200078e00ff */
[----:B------:R-:W-:-:S03]  /*04f0*/  IADD3 R12, PT, PT, -R8, RZ, RZ ;  /* 0x000000ff080c7210 */ /* 0x000fc60007ffe1ff */
[----:B------:R-:W-:Y:S01]  /*0500*/  IMAD R5, R2, R9, R5 ;  /* 0x0000000902057224 */ /* 0x000fe200078e0205 */
[----:B------:R-:W-:Y:S01]  /*0510*/  I2FP.F32.S32 R9, R0 ;  /* 0x0000000000097245 */ /* 0x000fe20000201400 */
[----:B------:R-:W-:-:S03]  /*0520*/  IMAD R0, R0, R12, R3 ;  /* 0x0000000c00007224 */ /* 0x000fc600078e0203 */
[----:B------:R-:W-:Y:S01]  /*0530*/  ISETP.GT.U32.AND P2, PT, R4, R5, PT ;  /* 0x000000050400720c */ /* 0x000fe20003f44070 */
[----:B------:R-:W0:Y:S01]  /*0540*/  MUFU.RCP R10, R9 ;  /* 0x00000009000a7308 */ /* 0x000e220000001000 */
[----:B------:R-:W-:-:S11]  /*0550*/  I2FP.F32.S32 R0, R0 ;  /* 0x0000000000007245 */ /* 0x000fd60000201400 */
[----:B------:R-:W-:Y:S02]  /*0560*/  @!P2 IMAD.IADD R5, R5, 0x1, -R4 ;  /* 0x000000010505a824 */ /* 0x000fe400078e0a04 */
[----:B------:R-:W-:Y:S01]  /*0570*/  @!P2 VIADD R2, R2, 0x1 ;  /* 0x000000010202a836 */ /* 0x000fe20000000000 */
        /* <DEDUP_REMOVED lines=22> */
[----:B------:R-:W-:Y:S05]  /*06e0*/  CALL.REL.NOINC `($__internal_1_$__cuda_sm3x_div_rn_noftz_f32_slowpath) ;  /* 0x00000004009c7944 */ /* 0x000fea0003c00000 */
[----:B------:R-:W-:-:S07]  /*06f0*/  IMAD.MOV.U32 R10, RZ, RZ, R0 ;  /* 0x000000ffff0a7224 */ /* 0x000fce00078e0000 */
.L_x_25:
[----:B------:R-:W-:Y:S05]  /*0700*/  BSYNC.RECONVERGENT B0 ;  /* 0x0000000000007941 */ /* 0x000fea0003800200 */
.L_x_24:
        /* <DEDUP_REMOVED lines=16> */
[----:B--2---:R-:W-:Y:S05]  /*0810*/  CALL.REL.NOINC `($__internal_1_$__cuda_sm3x_div_rn_noftz_f32_slowpath) ;  /* 0x0000000400507944 */ /* 0x004fea0003c00000 */
[----:B------:R-:W-:-:S07]  /*0820*/  MOV R15, R0 ;  /* 0x00000000000f7202 */ /* 0x000fce0000000f00 */
.L_x_27:
[----:B------:R-:W-:Y:S05]  /*0830*/  BSYNC.RECONVERGENT B0 ;  /* 0x0000000000007941 */ /* 0x000fea0003800200 */
.L_x_26:
[----:B------:R-:W3:Y:S04]  /*0840*/  LDG.E R0, desc[UR4][R4.64+0x8] ;  /* 0x0000080404007981 */ /* 0x000ee8000c1e1900 */
[----:B------:R-:W2:Y:S04]  /*0850*/  LDG.E R19, desc[UR4][R4.64] ;  /* 0x0000000404137981 */ /* 0x000ea8000c1e1900 */
[----:B------:R-:W4:Y:S04]  /*0860*/  LDG.E R18, desc[UR4][R4.64+0x10] ;  /* 0x0000100404127981 */ /* 0x000f28000c1e1900 */
[----:B------:R-:W5:Y:S04]  /*0870*/  LDG.E R12, desc[UR4][R4.64+0xc] ;  /* 0x00000c04040c7981 */ /* 0x000f68000c1e1900 */
[----:B------:R-:W5:Y:S04]  /*0880*/  LDG.E R13, desc[UR4][R4.64+0x4] ;  /* 0x00000404040d7981 */ /* 0x000f68000c1e1900 */
[----:B------:R5:W5:Y:S01]  /*0890*/  LDG.E R14, desc[UR4][R4.64+0x14] ;  /* 0x00001404040e7981 */ /* 0x000b62000c1e1900 */
[----:B------:R-:W0:Y:S08]  /*08a0*/  F2F.F64.F32 R10, R15 ;  /* 0x0000000f000a7310 */ /* 0x000e300000201800 */
[----:B------:R-:W-:Y:S01]  /*08b0*/  F2F.F64.F32 R20, R9 ;  /* 0x0000000900147310 */ /* 0x000fe20000201800 */
[----:B0-----:R-:W-:-:S08]  /*08c0*/  DADD R10, R10, -0.5 ;  /* 0xbfe000000a0a7429 */ /* 0x001fd00000000000 */
[----:B------:R-:W-:Y:S01]  /*08d0*/  DADD R16, R10, R10 ;  /* 0x000000000a107229 */ /* 0x000fe2000000000a */
[----:B------:R-:W-:-:S09]  /*08e0*/  IMAD.MOV.U32 R10, RZ, RZ, 0x0 ;  /* 0x00000000ff0a7424 */ /* 0x000fd200078e00ff */
[----:B------:R-:W3:Y:S02]  /*08f0*/  F2F.F32.F64 R17, R16 ;  /* 0x0000001000117310 */ /* 0x000ee40000301000 */
[----:B---3--:R-:W-:-:S04]  /*0900*/  FMUL R11, R17, R0 ;  /* 0x00000000110b7220 */ /* 0x008fc80000400000 */
[----:B--2---:R-:W-:-:S04]  /*0910*/  FFMA R11, R8, R19, R11 ;  /* 0x00000013080b7223 */ /* 0x004fc8000000000b */
[----:B----4-:R-:W-:Y:S01]  /*0920*/  FADD R22, R11, R18 ;  /* 0x000000120b167221 */ /* 0x010fe20000000000 */
[----:B------:R-:W-:-:S03]  /*0930*/  IMAD.MOV.U32 R11, RZ, RZ, 0x3fe00000 ;  /* 0x3fe00000ff0b7424 */ /* 0x000fc600078e00ff */
[----:B------:R-:W0:Y:S01]  /*0940*/  F2F.F64.F32 R18, R22 ;  /* 0x0000001600127310 */ /* 0x000e220000201800 */
[----:B-----5:R-:W-:-:S04]  /*0950*/  FMUL R5, R17, R12 ;  /* 0x0000000c11057220 */ /* 0x020fc80000400000 */
[----:B------:R-:W-:-:S03]  /*0960*/  FFMA R5, R8, R13, R5 ;  /* 0x0000000d08057223 */ /* 0x000fc60000000005 */
[----:B------:R-:W-:Y:S01]  /*0970*/  F2F.F64.F32 R12, R3 ;  /* 0x00000003000c7310 */ /* 0x000fe20000201800 */
[----:B------:R-:W-:Y:S01]  /*0980*/  FADD R14, R5, R14 ;  /* 0x0000000e050e7221 */ /* 0x000fe20000000000 */
[----:B0-----:R-:W-:-:S06]  /*0990*/  DFMA R18, R18, R10, 0.5 ;  /* 0x3fe000001212742b */ /* 0x001fcc000000000a */
[----:B------:R-:W0:Y:S02]  /*09a0*/  F2F.F64.F32 R4, R14 ;  /* 0x0000000e00047310 */ /* 0x000e240000201800 */
[----:B------:R-:W-:-:S06]  /*09b0*/  DMUL R18, R18, R20 ;  /* 0x0000001412127228 */ /* 0x000fcc0000000000 */
[----:B------:R-:W1:Y:S01]  /*09c0*/  F2F.F32.F64 R0, R18 ;  /* 0x0000001200007310 */ /* 0x000e620000301000 */
[----:B0-----:R-:W-:-:S08]  /*09d0*/  DFMA R4, R4, R10, 0.5 ;  /* 0x3fe000000404742b */ /* 0x001fd0000000000a */
[----:B------:R-:W-:Y:S01]  /*09e0*/  DMUL R10, R4, R12 ;  /* 0x0000000c040a7228 */ /* 0x000fe20000000000 */
[----:B-1----:R-:W0:Y:S08]  /*09f0*/  F2I.FLOOR.NTZ R15, R0 ;  /* 0x00000000000f7305 */ /* 0x002e300000207100 */
[----:B------:R-:W1:Y:S01]  /*0a00*/  FRND.CEIL R8, R0 ;  /* 0x0000000000087307 */ /* 0x000e620000209000 */
[----:B0-----:R-:W-:-:S04]  /*0a10*/  I2FP.F32.S32 R17, R15 ;  /* 0x0000000f00117245 */ /* 0x001fc80000201400 */
[----:B-1----:R-:W-:-:S13]  /*0a20*/  FSETP.GE.AND P0, PT, R8, R17, PT ;  /* 0x000000110800720b */ /* 0x002fda0003f06000 */
[----:B------:R-:W-:Y:S05]  /*0a30*/  @!P0 EXIT ;  /* 0x000000000000894d */ /* 0x000fea0003800000 */
[----:B------:R-:W0:Y:S01]  /*0a40*/  F2F.F32.F64 R10, R10 ;  /* 0x0000000a000a7310 */ /* 0x000e220000301000 */
[----:B------:R-:W1:Y:S07]  /*0a50*/  LDC.64 R4, c[0x0][0x3a0] ;  /* 0x0000e800ff047b82 */ /* 0x000e6e0000000a00 */
[----:B0-----:R-:W0:Y:S08]  /*0a60*/  F2I.FLOOR.NTZ R9, R10 ;  /* 0x0000000a00097305 */ /* 0x001e300000207100 */
[----:B------:R2:W3:Y:S01]  /*0a70*/  FRND.CEIL R3, R10 ;  /* 0x0000000a00037307 */ /* 0x0004e20000209000 */
[----:B-1----:R-:W-:-:S04]  /*0a80*/  IMAD.WIDE R4, R6, 0x4, R4 ;  /* 0x0000000406047825 */ /* 0x002fc800078e0204 */
[----:B------:R-:W-:Y:S01]  /*0a90*/  IMAD.MOV.U32 R6, RZ, RZ, R15 ;  /* 0x000000ffff067224 */ /* 0x000fe200078e000f */
[----:B0-23--:R-:W-:-:S07]  /*0aa0*/  I2FP.F32.S32 R16, R9 ;  /* 0x0000000900107245 */ /* 0x00dfce0000201400 */
.L_x_33:
[----:B------:R-:W-:Y:S01]  /*0ab0*/  FSETP.GE.AND P0, PT, R3, R16, PT ;  /* 0x000000100300720b */ /* 0x000fe20003f06000 */
[----:B------:R-:W-:-:S12]  /*0ac0*/  BSSY.RECONVERGENT B0, `(.L_x_28) ;  /* 0x0000024000007945 */ /* 0x000fd80003800200 */
[----:B------:R-:W-:Y:S05]  /*0ad0*/  @!P0 BRA `(.L_x_29) ;  /* 0x0000000000888947 */ /* 0x000fea0003800000 */
[----:B------:R-:W-:Y:S01]  /*0ae0*/  FADD R17, R0, -R17 ;  /* 0x8000001100117221 */ /* 0x000fe20000000000 */
[----:B------:R-:W-:Y:S01]  /*0af0*/  ISETP.GE.AND P1, PT, R6, RZ, PT ;  /* 0x000000ff0600720c */ /* 0x000fe20003f26270 */
[----:B------:R-:W-:Y:S01]  /*0b00*/  IMAD.MOV.U32 R11, RZ, RZ, R9 ;  /* 0x000000ffff0b7224 */ /* 0x000fe200078e0009 */
[----:B------:R-:W-:Y:S01]  /*0b10*/  MOV R14, R16 ;  /* 0x00000010000e7202 */ /* 0x000fe20000000f00 */
[----:B------:R-:W-:-:S10]  /*0b20*/  FADD R17, -|R17|, 1 ;  /* 0x3f80000011117421 */ /* 0x000fd40000000300 */
.L_x_32:
[----:B------:R-:W0:Y:S01]  /*0b30*/  @P1 LDC.64 R12, c[0x0][0x388] ;  /* 0x0000e200ff0c1b82 */ /* 0x000e220000000a00 */
[----:B------:R1:W5:Y:S04]  /*0b40*/  LDG.E R18, desc[UR4][R4.64] ;  /* 0x0000000404127981 */ /* 0x000368000c1e1900 */
[----:B0-----:R-:W2:Y:S01]  /*0b50*/  @P1 LDG.E R13, desc[UR4][R12.64+0x4] ;  /* 0x000004040c0d1981 */ /* 0x001ea2000c1e1900 */
[----:B------:R-:W-:Y:S01]  /*0b60*/  FADD R14, R10, -R14 ;  /* 0x8000000e0a0e7221 */ /* 0x000fe20000000000 */
[----:B------:R-:W-:Y:S01]  /*0b70*/  BSSY.RECONVERGENT B1, `(.L_x_30) ;  /* 0x0000011000017945 */ /* 0x000fe20003800200 */
[----:B------:R-:W-:Y:S02]  /*0b80*/  IMAD.MOV.U32 R20, RZ, RZ, RZ ;  /* 0x000000ffff147224 */ /* 0x000fe400078e00ff */
[----:B------:R-:W-:Y:S01]  /*0b90*/  FADD R21, -|R14|, 1 ;  /* 0x3f8000000e157421 */ /* 0x000fe20000000300 */
[----:B--2---:R-:W-:-:S04]  /*0ba0*/  ISETP.GE.OR P0, PT, R6, R13, !P1 ;  /* 0x0000000d0600720c */ /* 0x004fc80004f06670 */
[----:B------:R-:W-:-:S13]  /*0bb0*/  ISETP.LT.OR P0, PT, R11, RZ, P0 ;  /* 0x000000ff0b00720c */ /* 0x000fda0000701670 */
[----:B-1----:R-:W-:Y:S05]  /*0bc0*/  @P0 BRA `(.L_x_31) ;  /* 0x00000000002c0947 */ /* 0x002fea0003800000 */
[----:B------:R-:W0:Y:S02]  /*0bd0*/  LDC.64 R12, c[0x0][0x388] ;  /* 0x0000e200ff0c7b82 */ /* 0x000e240000000a00 */
[----:B0-----:R-:W2:Y:S02]  /*0be0*/  LDG.E R22, desc[UR4][R12.64] ;  /* 0x000000040c167981 */ /* 0x001ea4000c1e1900 */
[----:B--2---:R-:W-:-:S13]  /*0bf0*/  ISETP.GE.AND P0, PT, R11, R22, PT ;  /* 0x000000160b00720c */ /* 0x004fda0003f06270 */
[----:B------:R-:W2:Y:S01]  /*0c00*/  @!P0 LDG.E R19, desc[UR4][R12.64+0x8] ;  /* 0x000008040c138981 */ /* 0x000ea2000c1e1900 */
[----:B------:R-:W0:Y:S03]  /*0c10*/  @!P0 LDC.64 R14, c[0x0][0x380] ;  /* 0x0000e000ff0e8b82 */ /* 0x000e260000000a00 */
[----:B------:R-:W3:Y:S01]  /*0c20*/  @!P0 LDG.E R23, desc[UR4][R12.64+0x4] ;  /* 0x000004040c178981 */ /* 0x000ee2000c1e1900 */
[----:B--2---:R-:W-:-:S04]  /*0c30*/  @!P0 IMAD R19, R2, R19, R7 ;  /* 0x0000001302138224 */ /* 0x004fc800078e0207 */
[----:B---3--:R-:W-:-:S04]  /*0c40*/  @!P0 IMAD R19, R23, R19, R6 ;  /* 0x0000001317138224 */ /* 0x008fc800078e0206 */
[----:B------:R-:W-:-:S04]  /*0c50*/  @!P0 IMAD R19, R22, R19, R11 ;  /* 0x0000001316138224 */ /* 0x000fc800078e020b */
[----:B0-----:R-:W-:-:S05]  /*0c60*/  @!P0 IMAD.WIDE R14, R19, 0x4, R14 ;  /* 0x00000004130e8825 */ /* 0x001fca00078e020e */
[----:B------:R0:W5:Y:S02]  /*0c70*/  @!P0 LDG.E R20, desc[UR4][R14.64] ;  /* 0x000000040e148981 */ /* 0x000164000c1e1900 */
.L_x_31:
[----:B------:R-:W-:Y:S05]  /*0c80*/  BSYNC.RECONVERGENT B1 ;  /* 0x0000000000017941 */ /* 0x000fea0003800200 */
.L_x_30:
[----:B-----5:R-:W-:Y:S01]  /*0c90*/  FMUL R13, R17, R20 ;  /* 0x00000014110d7220 */ /* 0x020fe20000400000 */
[----:B------:R-:W-:-:S03]  /*0ca0*/  VIADD R11, R11, 0x1 ;  /* 0x000000010b0b7836 */ /* 0x000fc60000000000 */
[----:B------:R-:W-:Y:S02]  /*0cb0*/  FFMA R13, R13, R21, R18 ;  /* 0x000000150d0d7223 */ /* 0x000fe40000000012 */
[----:B0-----:R-:W-:-:S03]  /*0cc0*/  I2FP.F32.S32 R14, R11 ;  /* 0x0000000b000e7245 */ /* 0x001fc60000201400 */
[----:B------:R0:W-:Y:S01]  /*0cd0*/  STG.E desc[UR4][R4.64], R13 ;  /* 0x0000000d04007986 */ /* 0x0001e2000c101904 */
[----:B------:R-:W-:-:S13]  /*0ce0*/  FSETP.GE.AND P0, PT, R3, R14, PT ;  /* 0x0000000e0300720b */ /* 0x000fda0003f06000 */
[----:B0-----:R-:W-:Y:S05]  /*0cf0*/  @P0 BRA `(.L_x_32) ;  /* 0xfffffffc008c0947 */ /* 0x001fea000383ffff */
.L_x_29:
[----:B------:R-:W-:Y:S05]  /*0d00*/  BSYNC.RECONVERGENT B0 ;  /* 0x0000000000007941 */ /* 0x000fea0003800200 */
.L_x_28:
[----:B------:R-:W-:-:S04]  /*0d10*/  IADD3 R6, PT, PT, R6, 0x1, RZ ;  /* 0x0000000106067810 */ /* 0x000fc80007ffe0ff */
[----:B------:R-:W-:-:S04]  /*0d20*/  I2FP.F32.S32 R17, R6 ;  /* 0x0000000600117245 */ /* 0x000fc80000201400 */
[----:B------:R-:W-:-:S13]  /*0d30*/  FSETP.GE.AND P0, PT, R8, R17, PT ;  /* 0x000000110800720b */ /* 0x000fda0003f06000 */
[----:B------:R-:W-:Y:S05]  /*0d40*/  @P0 BRA `(.L_x_33) ;  /* 0xfffffffc00580947 */ /* 0x000fea000383ffff */
[----:B------:R-:W-:Y:S05]  /*0d50*/  EXIT ;  /* 0x000000000000794d */ /* 0x000fea0003800000 */
        .weak           $__internal_1_$__cuda_sm3x_div_rn_noftz_f32_slowpath
        .type           $__internal_1_$__cuda_sm3x_div_rn_noftz_f32_slowpath,@function
        .size           $__internal_1_$__cuda_sm3x_div_rn_noftz_f32_slowpath,(.L_x_47 - $__internal_1_$__cuda_sm3x_div_rn_noftz_f32_slowpath)
$__internal_1_$__cuda_sm3x_div_rn_noftz_f32_slowpath:
[--C-:B------:R-:W-:Y:S01]  /*0d60*/  SHF.R.U32.HI R13, RZ, 0x17, R3.reuse ;  /* 0x00000017ff0d7819 */ /* 0x100fe20000011603 */
[----:B------:R-:W-:Y:S01]  /*0d70*/  BSSY.RECONVERGENT B1, `(.L_x_34) ;  /* 0x0000063000017945 */ /* 0x000fe20003800200 */
[----:B------:R-:W-:Y:S01]  /*0d80*/  SHF.R.U32.HI R12, RZ, 0x17, R0 ;  /* 0x00000017ff0c7819 */ /* 0x000fe20000011600 */
[----:B------:R-:W-:Y:S01]  /*0d90*/  IMAD.MOV.U32 R15, RZ, RZ, R3 ;  /* 0x000000ffff0f7224 */ /* 0x000fe200078e0003 */
[----:B------:R-:W-:Y:S02]  /*0da0*/  LOP3.LUT R13, R13, 0xff, RZ, 0xc0, !PT ;  /* 0x000000ff0d0d7812 */ /* 0x000fe400078ec0ff */
[----:B------:R-:W-:-:S03]  /*0db0*/  LOP3.LUT R18, R12, 0xff, RZ, 0xc0, !PT ;  /* 0x000000ff0c127812 */ /* 0x000fc600078ec0ff */
[----:B------:R-:W-:Y:S02]  /*0dc0*/  VIADD R16, R13, 0xffffffff ;  /* 0xffffffff0d107836 */ /* 0x000fe40000000000 */
[----:B------:R-:W-:-:S03]  /*0dd0*/  VIADD R14, R18, 0xffffffff ;  /* 0xffffffff120e7836 */ /* 0x000fc60000000000 */
        /* <DEDUP_REMOVED lines=25> */
[----:B------:R-:W-:Y:S02]  /*0f70*/  @!P1 FFMA R15, R3, 1.84467440737095516160e+19, RZ ;  /* 0x5f800000030f9823 */ /* 0x000fe400000000ff */
[----:B------:R-:W-:-:S07]  /*0f80*/  @!P1 VIADD R12, R12, 0x40 ;  /* 0x000000400c0c9836 */ /* 0x000fce0000000000 */
.L_x_35:
[----:B------:R-:W-:Y:S01]  /*0f90*/  LEA R14, R13, 0xc0800000, 0x17 ;  /* 0xc08000000d0e7811 */ /* 0x000fe200078eb8ff */
[----:B------:R-:W-:Y:S03]  /*0fa0*/  BSSY.RECONVERGENT B2, `(.L_x_40) ;  /* 0x0000036000027945 */ /* 0x000fe60003800200 */
[----:B------:R-:W-:Y:S01]  /*0fb0*/  IADD3 R16, PT, PT, -R14, R15, RZ ;  /* 0x0000000f0e107210 */ /* 0x000fe20007ffe1ff */
[----:B------:R-:W-:-:S03]  /*0fc0*/  VIADD R14, R18, 0xffffff81 ;  /* 0xffffff81120e7836 */ /* 0x000fc60000000000 */
[----:B------:R-:W0:Y:S01]  /*0fd0*/  MUFU.RCP R15, R16 ;  /* 0x00000010000f7308 */ /* 0x000e220000001000 */
[----:B------:R-:W-:Y:S01]  /*0fe0*/  FADD.FTZ R17, -R16, -RZ ;  /* 0x800000ff10117221 */ /* 0x000fe20000010100 */
[----:B------:R-:W-:-:S03]  /*0ff0*/  IMAD R0, R14, -0x800000, R0 ;  /* 0xff8000000e007824 */ /* 0x000fc600078e0200 */
[----:B0-----:R-:W-:-:S04]  /*1000*/  FFMA R18, R15, R17, 1 ;  /* 0x3f8000000f127423 */ /* 0x001fc80000000011 */
[----:B------:R-:W-:-:S04]  /*1010*/  FFMA R15, R15, R18, R15 ;  /* 0x000000120f0f7223 */ /* 0x000fc8000000000f */
[----:B------:R-:W-:-:S04]  /*1020*/  FFMA R18, R0, R15, RZ ;  /* 0x0000000f00127223 */ /* 0x000fc800000000ff */
[----:B------:R-:W-:-:S04]  /*1030*/  FFMA R19, R17, R18, R0 ;  /* 0x0000001211137223 */ /* 0x000fc80000000000 */
[----:B------:R-:W-:-:S04]  /*1040*/  FFMA R18, R15, R19, R18 ;  /* 0x000000130f127223 */ /* 0x000fc80000000012 */
[----:B------:R-:W-:Y:S01]  /*1050*/  FFMA R19, R17, R18, R0 ;  /* 0x0000001211137223 */ /* 0x000fe20000000000 */
[----:B------:R-:W-:-:S03]  /*1060*/  IADD3 R17, PT, PT, R14, 0x7f, -R13 ;  /* 0x0000007f0e117810 */ /* 0x000fc60007ffe80d */
[----:B------:R-:W-:Y:S02]  /*1070*/  FFMA R0, R15, R19, R18 ;  /* 0x000000130f007223 */ /* 0x000fe40000000012 */
[----:B------:R-:W-:-:S03]  /*1080*/  IMAD.IADD R17, R17, 0x1, R12 ;  /* 0x0000000111117824 */ /* 0x000fc600078e020c */
        /* <DEDUP_REMOVED lines=13> */
[CC--:B------:R-:W-:Y:S01]  /*1160*/  FFMA.RZ R12, R15.reuse, R19.reuse, R18 ;  /* 0x000000130f0c7223 */ /* 0x0c0fe2000000c012 */
[C---:B------:R-:W-:Y:S01]  /*1170*/  VIADD R14, R16.reuse, 0x20 ;  /* 0x00000020100e7836 */ /* 0x040fe20000000000 */
[C---:B------:R-:W-:Y:S02]  /*1180*/  ISETP.NE.AND P2, PT, R16.reuse, RZ, PT ;  /* 0x000000ff1000720c */ /* 0x040fe40003f45270 */
[----:B------:R-:W-:Y:S01]  /*1190*/  ISETP.NE.AND P1, PT, R16, RZ, PT ;  /* 0x000000ff1000720c */ /* 0x000fe20003f25270 */
[----:B------:R-:W-:Y:S01]  /*11a0*/  IMAD.MOV R16, RZ, RZ, -R16 ;  /* 0x000000ffff107224 */ /* 0x000fe200078e0a10 */
[----:B------:R-:W-:Y:S01]  /*11b0*/  LOP3.LUT R13, R12, 0x7fffff, RZ, 0xc0, !PT ;  /* 0x007fffff0c0d7812 */ /* 0x000fe200078ec0ff */
[CCC-:B------:R-:W-:Y:S01]  /*11c0*/  FFMA.RP R12, R15.reuse, R19.reuse, R18.reuse ;  /* 0x000000130f0c7223 */ /* 0x1c0fe20000008012 */
[----:B------:R-:W-:Y:S02]  /*11d0*/  FFMA.RM R15, R15, R19, R18 ;  /* 0x000000130f0f7223 */ /* 0x000fe40000004012 */
[----:B------:R-:W-:-:S03]  /*11e0*/  LOP3.LUT R13, R13, 0x800000, RZ, 0xfc, !PT ;  /* 0x008000000d0d7812 */ /* 0x000fc600078efcff */
        /* <DEDUP_REMOVED lines=13> */
.L_x_42:
[----:B------:R-:W-:-:S04]  /*12c0*/  LOP3.LUT R0, R0, 0x80000000, RZ, 0xc0, !PT ;  /* 0x8000000000007812 */ /* 0x000fc800078ec0ff */
[----:B------:R-:W-:Y:S01]  /*12d0*/  LOP3.LUT R0, R0, 0x7f800000, RZ, 0xfc, !PT ;  /* 0x7f80000000007812 */ /* 0x000fe200078efcff */
[----:B------:R-:W-:Y:S06]  /*12e0*/  BRA `(.L_x_43) ;  /* 0x0000000000047947 */ /* 0x000fec0003800000 */
.L_x_41:
[----:B------:R-:W-:-:S07]  /*12f0*/  LEA R0, R17, R0, 0x17 ;  /* 0x0000000011007211 */ /* 0x000fce00078eb8ff */
.L_x_43:
[----:B------:R-:W-:Y:S05]  /*1300*/  BSYNC.RECONVERGENT B2 ;  /* 0x0000000000027941 */ /* 0x000fea0003800200 */
.L_x_40:
[----:B------:R-:W-:Y:S05]  /*1310*/  BRA `(.L_x_44) ;  /* 0x0000000000207947 */ /* 0x000fea0003800000 */
.L_x_39:
[----:B------:R-:W-:-:S04]  /*1320*/  LOP3.LUT R0, R15, 0x80000000, R0, 0x48, !PT ;  /* 0x800000000f007812 */ /* 0x000fc800078e4800 */
[----:B------:R-:W-:Y:S01]  /*1330*/  LOP3.LUT R0, R0, 0x7f800000, RZ, 0xfc, !PT ;  /* 0x7f80000000007812 */ /* 0x000fe200078efcff */
[----:B------:R-:W-:Y:S06]  /*1340*/  BRA `(.L_x_44) ;  /* 0x0000000000147947 */ /* 0x000fec0003800000 */
.L_x_38:
[----:B------:R-:W-:Y:S01]  /*1350*/  LOP3.LUT R0, R15, 0x80000000, R0, 0x48, !PT ;  /* 0x800000000f007812 */ /* 0x000fe200078e4800 */
[----:B------:R-:W-:Y:S06]  /*1360*/  BRA `(.L_x_44) ;  /* 0x00000000000c7947 */ /* 0x000fec0003800000 */
.L_x_37:
[----:B------:R-:W0:Y:S01]  /*1370*/  MUFU.RSQ R0, -QNAN ;  /* 0xffc0000000007908 */ /* 0x000e220000001400 */
[----:B------:R-:W-:Y:S05]  /*1380*/  BRA `(.L_x_44) ;  /* 0x0000000000047947 */ /* 0x000fea0003800000 */
.L_x_36:
[----:B------:R-:W-:-:S07]  /*1390*/  FADD.FTZ R0, R0, R3 ;  /* 0x0000000300007221 */ /* 0x000fce0000010000 */
.L_x_44:
[----:B------:R-:W-:Y:S05]  /*13a0*/  BSYNC.RECONVERGENT B1 ;  /* 0x0000000000017941 */ /* 0x000fea0003800200 */
.L_x_34:
[----:B------:R-:W-:Y:S02]  /*13b0*/  IMAD.MOV.U32 R12, RZ, RZ, R10 ;  /* 0x000000ffff0c7224 */ /* 0x000fe400078e000a */
[----:B------:R-:W-:-:S04]  /*13c0*/  IMAD.MOV.U32 R13, RZ, RZ, 0x0 ;  /* 0x00000000ff0d7424 */ /* 0x000fc800078e00ff */
[----:B0-----:R-:W-:Y:S05]  /*13d0*/  RET.REL.NODEC R12 `(_Z13AffineForwardPKfPKiS0_iPf) ;  /* 0xffffffec0c087950 */ /* 0x001fea0003c3ffff */
.L_x_45:
        /* <DEDUP_REMOVED lines=10> */
.L_x_47:


//--------------------- .nv.shared.reserved.0     --------------------------
	.section	.nv.shared.reserved.0,"aw",@nobits
	.weak		__nv_reservedSMEM_offset_0_alias
	.size		__nv_reservedSMEM_offset_0_alias, 0, 64
	.other		__nv_reservedSMEM_offset_0_alias,@"STO_CUDA_RESERVED_SHARED STV_DEFAULT"
__nv_reservedSMEM_offset_0_alias:
	.zero		0
	.zero		64


//--------------------- .nv.constant0._Z14AffineBackwardPKfPKiS0_iS0_S0_PfS3_ --------------------------
	.section	.nv.constant0._Z14AffineBackwardPKfPKiS0_iS0_S0_PfS3_,"a",@progbits
	.sectionflags	@""
	.align	4
.nv.constant0._Z14AffineBackwardPKfPKiS0_iS0_S0_PfS3_:
	.zero		960


//--------------------- .nv.constant0._Z13AffineForwardPKfPKiS0_iPf --------------------------
	.section	.nv.constant0._Z13AffineForwardPKfPKiS0_iPf,"a",@progbits
	.sectionflags	@""
	.align	4
.nv.constant0._Z13AffineForwardPKfPKiS0_iPf:
	.zero		936


//--------------------- SYMBOLS --------------------------

	.type		.nv.reservedSmem.offset0,@object
	.size		.nv.reservedSmem.offset0,0x4
